//
// Generated by NVIDIA NVVM Compiler
//
// Compiler Build ID: CL-36424714
// Cuda compilation tools, release 13.0, V13.0.88
// Based on NVVM 20.0.0
//

.version 9.0
.target sm_100
.address_size 64

	// .globl	kirsch_filter
.const .align 4 .b8 CMAPS[288];
.const .align 4 .b8 KF[288];
// _ZZ13kirsch_filterE3I_s has been demoted

.visible .entry kirsch_filter(
	.param .u64 .ptr .align 1 kirsch_filter_param_0,
	.param .u64 .ptr .align 1 kirsch_filter_param_1,
	.param .u32 kirsch_filter_param_2,
	.param .u32 kirsch_filter_param_3,
	.param .u32 kirsch_filter_param_4,
	.param .u32 kirsch_filter_param_5,
	.param .u32 kirsch_filter_param_6
)
{
	.reg .pred 	%p<35>;
	.reg .b16 	%rs<2>;
	.reg .b32 	%r<179>;
	.reg .b64 	%rd<29>;
	// demoted variable
	.shared .align 4 .b8 _ZZ13kirsch_filterE3I_s[4096];
	ld.param.u64 	%rd8, [kirsch_filter_param_0];
	ld.param.u64 	%rd9, [kirsch_filter_param_1];
	ld.param.u32 	%r79, [kirsch_filter_param_2];
	ld.param.u32 	%r80, [kirsch_filter_param_3];
	ld.param.u32 	%r81, [kirsch_filter_param_4];
	ld.param.u32 	%r83, [kirsch_filter_param_6];
	cvta.to.global.u64 	%rd1, %rd9;
	cvta.to.global.u64 	%rd2, %rd8;
	mov.u32 	%r84, %ntid.y;
	mov.u32 	%r85, %ctaid.y;
	mov.u32 	%r1, %tid.y;
	mad.lo.s32 	%r2, %r84, %r85, %r1;
	mov.u32 	%r86, %ntid.x;
	mov.u32 	%r87, %ctaid.x;
	mov.u32 	%r3, %tid.x;
	mad.lo.s32 	%r4, %r86, %r87, %r3;
	setp.ge.u32 	%p1, %r2, %r80;
	setp.ge.u32 	%p2, %r4, %r79;
	or.pred  	%p3, %p2, %p1;
	@%p3 bra 	$L__BB0_48;
	mul.lo.s32 	%r5, %r79, %r2;
	add.s32 	%r88, %r5, %r4;
	cvt.u64.u32 	%rd10, %r88;
	add.s64 	%rd3, %rd2, %rd10;
	ld.global.u8 	%r89, [%rd3];
	shl.b32 	%r90, %r1, 7;
	mov.u32 	%r91, _ZZ13kirsch_filterE3I_s;
	add.s32 	%r92, %r91, %r90;
	shl.b32 	%r93, %r3, 2;
	add.s32 	%r6, %r92, %r93;
	st.shared.u32 	[%r6], %r89;
	bar.sync 	0;
	setp.eq.s32 	%p4, %r2, 0;
	add.s32 	%r94, %r80, -1;
	setp.ge.u32 	%p5, %r2, %r94;
	or.pred  	%p6, %p4, %p5;
	setp.lt.s32 	%p7, %r4, 1;
	or.pred  	%p8, %p7, %p6;
	add.s32 	%r95, %r79, -1;
	setp.ge.u32 	%p9, %r4, %r95;
	or.pred  	%p10, %p9, %p8;
	@%p10 bra 	$L__BB0_48;
	add.s32 	%r98, %r1, -1;
	sub.s32 	%r99, %r5, %r79;
	add.s32 	%r100, %r4, %r99;
	add.s32 	%r101, %r100, -1;
	cvt.u64.u32 	%rd11, %r101;
	add.s64 	%rd4, %rd2, %rd11;
	add.s32 	%r102, %r3, -1;
	or.b32  	%r7, %r102, %r98;
	or.b32  	%r8, %r3, %r98;
	add.s32 	%r103, %r3, 1;
	or.b32  	%r9, %r103, %r98;
	or.b32  	%r10, %r102, %r1;
	or.b32  	%r11, %r103, %r1;
	add.s32 	%r104, %r1, 1;
	shl.b32 	%r105, %r79, 1;
	add.s32 	%r106, %r99, %r105;
	add.s32 	%r107, %r4, %r106;
	add.s32 	%r108, %r107, 1;
	cvt.u64.u32 	%rd12, %r108;
	add.s64 	%rd5, %rd2, %rd12;
	or.b32  	%r12, %r102, %r104;
	or.b32  	%r13, %r3, %r104;
	or.b32  	%r14, %r103, %r104;
	mov.b32 	%r162, -1;
	mov.b32 	%r160, 0;
	mov.u64 	%rd14, KF;
	mov.u32 	%r161, %r81;
$L__BB0_3:
	setp.gt.u32 	%p11, %r7, 31;
	mul.wide.u32 	%rd13, %r160, 36;
	add.s64 	%rd6, %rd14, %rd13;
	@%p11 bra 	$L__BB0_5;
	ld.shared.u32 	%r111, [%r6+-132];
	ld.const.u32 	%r112, [%rd6];
	mul.lo.s32 	%r163, %r112, %r111;
	bra.uni 	$L__BB0_6;
$L__BB0_5:
	ld.global.u8 	%r109, [%rd4];
	ld.const.u32 	%r110, [%rd6];
	mul.lo.s32 	%r163, %r110, %r109;
$L__BB0_6:
	setp.lt.u32 	%p12, %r8, 32;
	@%p12 bra 	$L__BB0_8;
	ld.global.u8 	%r113, [%rd4];
	ld.const.u32 	%r114, [%rd6+4];
	mul.lo.s32 	%r164, %r114, %r113;
	bra.uni 	$L__BB0_9;
$L__BB0_8:
	ld.shared.u32 	%r115, [%r6+-128];
	ld.const.u32 	%r116, [%rd6+4];
	mul.lo.s32 	%r164, %r116, %r115;
$L__BB0_9:
	setp.lt.u32 	%p13, %r9, 32;
	add.s32 	%r24, %r164, %r163;
	@%p13 bra 	$L__BB0_11;
	ld.global.u8 	%r117, [%rd4];
	ld.const.u32 	%r118, [%rd6+8];
	mul.lo.s32 	%r165, %r118, %r117;
	bra.uni 	$L__BB0_12;
$L__BB0_11:
	ld.shared.u32 	%r119, [%r6+-124];
	ld.const.u32 	%r120, [%rd6+8];
	mul.lo.s32 	%r165, %r120, %r119;
$L__BB0_12:
	setp.lt.u32 	%p14, %r10, 32;
	add.s32 	%r28, %r165, %r24;
	@%p14 bra 	$L__BB0_14;
	ld.global.u8 	%r121, [%rd3];
	ld.const.u32 	%r122, [%rd6+12];
	mul.lo.s32 	%r166, %r122, %r121;
	bra.uni 	$L__BB0_15;
$L__BB0_14:
	ld.shared.u32 	%r123, [%r6+-4];
	ld.const.u32 	%r124, [%rd6+12];
	mul.lo.s32 	%r166, %r124, %r123;
$L__BB0_15:
	mov.u32 	%r125, %tid.x;
	mov.u32 	%r126, %tid.y;
	or.b32  	%r127, %r125, %r126;
	setp.lt.u32 	%p15, %r127, 32;
	add.s32 	%r32, %r166, %r28;
	@%p15 bra 	$L__BB0_17;
	ld.global.u8 	%r128, [%rd3];
	ld.const.u32 	%r129, [%rd6+16];
	mul.lo.s32 	%r167, %r129, %r128;
	bra.uni 	$L__BB0_18;
$L__BB0_17:
	ld.shared.u32 	%r130, [%r6];
	ld.const.u32 	%r131, [%rd6+16];
	mul.lo.s32 	%r167, %r131, %r130;
$L__BB0_18:
	setp.lt.u32 	%p16, %r11, 32;
	add.s32 	%r36, %r167, %r32;
	@%p16 bra 	$L__BB0_20;
	ld.global.u8 	%r132, [%rd3];
	ld.const.u32 	%r133, [%rd6+20];
	mul.lo.s32 	%r168, %r133, %r132;
	bra.uni 	$L__BB0_21;
$L__BB0_20:
	ld.shared.u32 	%r134, [%r6+4];
	ld.const.u32 	%r135, [%rd6+20];
	mul.lo.s32 	%r168, %r135, %r134;
$L__BB0_21:
	setp.lt.u32 	%p17, %r12, 32;
	add.s32 	%r40, %r168, %r36;
	@%p17 bra 	$L__BB0_23;
	ld.global.u8 	%r136, [%rd5];
	ld.const.u32 	%r137, [%rd6+24];
	mul.lo.s32 	%r169, %r137, %r136;
	bra.uni 	$L__BB0_24;
$L__BB0_23:
	ld.shared.u32 	%r138, [%r6+124];
	ld.const.u32 	%r139, [%rd6+24];
	mul.lo.s32 	%r169, %r139, %r138;
$L__BB0_24:
	setp.lt.u32 	%p18, %r13, 32;
	add.s32 	%r44, %r169, %r40;
	@%p18 bra 	$L__BB0_26;
	ld.global.u8 	%r140, [%rd5];
	ld.const.u32 	%r141, [%rd6+28];
	mul.lo.s32 	%r170, %r141, %r140;
	bra.uni 	$L__BB0_27;
$L__BB0_26:
	ld.shared.u32 	%r142, [%r6+128];
	ld.const.u32 	%r143, [%rd6+28];
	mul.lo.s32 	%r170, %r143, %r142;
$L__BB0_27:
	setp.lt.u32 	%p19, %r14, 32;
	add.s32 	%r48, %r170, %r44;
	@%p19 bra 	$L__BB0_29;
	ld.global.u8 	%r144, [%rd5];
	ld.const.u32 	%r145, [%rd6+32];
	mul.lo.s32 	%r171, %r145, %r144;
	bra.uni 	$L__BB0_30;
$L__BB0_29:
	ld.shared.u32 	%r146, [%r6+132];
	ld.const.u32 	%r147, [%rd6+32];
	mul.lo.s32 	%r171, %r147, %r146;
$L__BB0_30:
	add.s32 	%r148, %r171, %r48;
	setp.gt.u32 	%p20, %r148, %r81;
	setp.gt.s32 	%p21, %r148, %r161;
	and.pred  	%p22, %p20, %p21;
	selp.b32 	%r162, %r160, %r162, %p22;
	selp.b32 	%r161, %r148, %r161, %p22;
	add.s32 	%r160, %r160, 1;
	setp.ne.s32 	%p23, %r160, 8;
	@%p23 bra 	$L__BB0_3;
	setp.lt.s32 	%p24, %r162, 0;
	@%p24 bra 	$L__BB0_48;
	setp.eq.s32 	%p25, %r83, 0;
	@%p25 bra 	$L__BB0_48;
	ld.param.u32 	%r159, [kirsch_filter_param_5];
	and.b32  	%r55, %r83, 7;
	add.s32 	%r56, %r55, -1;
	and.b32  	%r57, %r83, 3;
	and.b32  	%r58, %r83, -8;
	and.b32  	%r59, %r83, 1;
	neg.s32 	%r60, %r58;
	mul.lo.s32 	%r61, %r83, 3;
	mul.wide.u32 	%rd15, %r159, 96;
	mov.u64 	%rd16, CMAPS;
	add.s64 	%rd17, %rd16, %rd15;
	mul.wide.u32 	%rd18, %r162, 12;
	add.s64 	%rd7, %rd17, %rd18;
	mul.lo.s32 	%r62, %r83, %r2;
	mov.b32 	%r172, 0;
$L__BB0_34:
	mul.wide.u32 	%rd19, %r172, 4;
	add.s64 	%rd20, %rd7, %rd19;
	ld.const.u8 	%rs1, [%rd20];
	mov.b32 	%r173, 0;
$L__BB0_35:
	setp.lt.u32 	%p26, %r83, 8;
	add.s32 	%r152, %r173, %r62;
	mad.lo.s32 	%r65, %r152, %r79, %r4;
	mul.lo.s32 	%r66, %r65, %r83;
	mov.b32 	%r177, 0;
	@%p26 bra 	$L__BB0_38;
	mad.lo.s32 	%r174, %r61, %r65, %r172;
	mov.u32 	%r175, %r60;
$L__BB0_37:
	.pragma "nounroll";
	cvt.s64.s32 	%rd21, %r174;
	add.s64 	%rd22, %rd1, %rd21;
	st.global.u8 	[%rd22], %rs1;
	st.global.u8 	[%rd22+3], %rs1;
	st.global.u8 	[%rd22+6], %rs1;
	st.global.u8 	[%rd22+9], %rs1;
	st.global.u8 	[%rd22+12], %rs1;
	st.global.u8 	[%rd22+15], %rs1;
	st.global.u8 	[%rd22+18], %rs1;
	st.global.u8 	[%rd22+21], %rs1;
	add.s32 	%r175, %r175, 8;
	add.s32 	%r174, %r174, 24;
	setp.ne.s32 	%p27, %r175, 0;
	mov.u32 	%r177, %r58;
	@%p27 bra 	$L__BB0_37;
$L__BB0_38:
	setp.eq.s32 	%p28, %r55, 0;
	@%p28 bra 	$L__BB0_46;
	setp.lt.u32 	%p29, %r56, 3;
	@%p29 bra 	$L__BB0_41;
	add.s32 	%r153, %r177, %r66;
	mad.lo.s32 	%r154, %r153, 3, %r172;
	cvt.s64.s32 	%rd23, %r154;
	add.s64 	%rd24, %rd1, %rd23;
	st.global.u8 	[%rd24], %rs1;
	st.global.u8 	[%rd24+3], %rs1;
	st.global.u8 	[%rd24+6], %rs1;
	st.global.u8 	[%rd24+9], %rs1;
	add.s32 	%r177, %r177, 4;
$L__BB0_41:
	setp.eq.s32 	%p30, %r57, 0;
	@%p30 bra 	$L__BB0_46;
	setp.eq.s32 	%p31, %r57, 1;
	@%p31 bra 	$L__BB0_44;
	add.s32 	%r155, %r177, %r66;
	mad.lo.s32 	%r156, %r155, 3, %r172;
	cvt.s64.s32 	%rd25, %r156;
	add.s64 	%rd26, %rd1, %rd25;
	st.global.u8 	[%rd26], %rs1;
	st.global.u8 	[%rd26+3], %rs1;
	add.s32 	%r177, %r177, 2;
$L__BB0_44:
	setp.eq.s32 	%p32, %r59, 0;
	@%p32 bra 	$L__BB0_46;
	add.s32 	%r157, %r177, %r66;
	mad.lo.s32 	%r158, %r157, 3, %r172;
	cvt.s64.s32 	%rd27, %r158;
	add.s64 	%rd28, %rd1, %rd27;
	st.global.u8 	[%rd28], %rs1;
$L__BB0_46:
	add.s32 	%r173, %r173, 1;
	setp.ne.s32 	%p33, %r173, %r83;
	@%p33 bra 	$L__BB0_35;
	add.s32 	%r172, %r172, 1;
	setp.ne.s32 	%p34, %r172, 3;
	@%p34 bra 	$L__BB0_34;
$L__BB0_48:
	ret;

}


// ===== COMPILED SASS (sm_100) =====

	.target	sm_100

	.elftype	@"ET_EXEC"


//--------------------- .note.nv.tkinfo           --------------------------
	.section	.note.nv.tkinfo,"",@"SHT_NOTE"
	.sectionflags	@"SHF_NOTE_NV_TKINFO"
	.tkinfo
        /*0018*/ 	.word	0x00000002
        /*0030*/ 	.string	""
        /*0030*/ 	.string	"ptxas"
        /*0030*/ 	.string	"Cuda compilation tools, release 13.0, V13.0.88"
        /*0030*/ 	.string	"Build cuda_13.0.r13.0/compiler.36424714_0"
        /*0030*/ 	.string	"-arch sm_100 -m 64 "



//--------------------- .note.nv.cuinfo           --------------------------
	.section	.note.nv.cuinfo,"",@"SHT_NOTE"
	.sectionflags	@"SHF_NOTE_NV_CUINFO"
        /*0018*/ 	.short	0x0002
        /*001a*/ 	.short	0x0064
        /*001c*/ 	.short	0x0082
	.zero		2


//--------------------- .nv.info                  --------------------------
	.section	.nv.info,"",@"SHT_CUDA_INFO"
	.align	4


	//----- nvinfo : EIATTR_REGCOUNT
	.align		4
        /*0000*/ 	.byte	0x04, 0x2f
        /*0002*/ 	.short	(.L_3 - .L_2)
	.align		4
.L_2:
        /*0004*/ 	.word	index@(kirsch_filter)
        /*0008*/ 	.word	0x00000020


	//----- nvinfo : EIATTR_FRAME_SIZE
	.align		4
.L_3:
        /*000c*/ 	.byte	0x04, 0x11
        /*000e*/ 	.short	(.L_5 - .L_4)
	.align		4
.L_4:
        /*0010*/ 	.word	index@(kirsch_filter)
        /*0014*/ 	.word	0x00000000


	//----- nvinfo : EIATTR_MIN_STACK_SIZE
	.align		4
.L_5:
        /*0018*/ 	.byte	0x04, 0x12
        /*001a*/ 	.short	(.L_7 - .L_6)
	.align		4
.L_6:
        /*001c*/ 	.word	index@(kirsch_filter)
        /*0020*/ 	.word	0x00000000
.L_7:


//--------------------- .nv.compat                --------------------------
	.section	.nv.compat,"",@"SHT_CUDA_COMPAT_INFO"
	.align	4
        /*0000*/ 	.byte	0x02, 0x09, 0x00, 0x00, 0x02, 0x02, 0x01, 0x00, 0x02, 0x05, 0x05, 0x00, 0x03, 0x07, 0x01, 0x01
        /*0010*/ 	.byte	0x02, 0x03, 0x00, 0x00, 0x02, 0x06, 0x01, 0x00, 0x04, 0x0b, 0x08, 0x00, 0x09, 0x00, 0x00, 0x00
        /*0020*/ 	.byte	0x00, 0x00, 0x00, 0x00


//--------------------- .nv.info.kirsch_filter    --------------------------
	.section	.nv.info.kirsch_filter,"",@"SHT_CUDA_INFO"
	.sectionflags	@""
	.align	4


	//----- nvinfo : EIATTR_CUDA_API_VERSION
	.align		4
        /*0000*/ 	.byte	0x04, 0x37
        /*0002*/ 	.short	(.L_9 - .L_8)
.L_8:
        /*0004*/ 	.word	0x00000082


	//----- nvinfo : EIATTR_KPARAM_INFO
	.align		4
.L_9:
        /*0008*/ 	.byte	0x04, 0x17
        /*000a*/ 	.short	(.L_11 - .L_10)
.L_10:
        /*000c*/ 	.word	0x00000000
        /*0010*/ 	.short	0x0006
        /*0012*/ 	.short	0x0020
        /*0014*/ 	.byte	0x00, 0xf0, 0x11, 0x00


	//----- nvinfo : EIATTR_KPARAM_INFO
	.align		4
.L_11:
        /*0018*/ 	.byte	0x04, 0x17
        /*001a*/ 	.short	(.L_13 - .L_12)
.L_12:
        /*001c*/ 	.word	0x00000000
        /*0020*/ 	.short	0x0005
        /*0022*/ 	.short	0x001c
        /*0024*/ 	.byte	0x00, 0xf0, 0x11, 0x00


	//----- nvinfo : EIATTR_KPARAM_INFO
	.align		4
.L_13:
        /*0028*/ 	.byte	0x04, 0x17
        /*002a*/ 	.short	(.L_15 - .L_14)
.L_14:
        /*002c*/ 	.word	0x00000000
        /*0030*/ 	.short	0x0004
        /*0032*/ 	.short	0x0018
        /*0034*/ 	.byte	0x00, 0xf0, 0x11, 0x00


	//----- nvinfo : EIATTR_KPARAM_INFO
	.align		4
.L_15:
        /*0038*/ 	.byte	0x04, 0x17
        /*003a*/ 	.short	(.L_17 - .L_16)
.L_16:
        /*003c*/ 	.word	0x00000000
        /*0040*/ 	.short	0x0003
        /*0042*/ 	.short	0x0014
        /*0044*/ 	.byte	0x00, 0xf0, 0x11, 0x00


	//----- nvinfo : EIATTR_KPARAM_INFO
	.align		4
.L_17:
        /*0048*/ 	.byte	0x04, 0x17
        /*004a*/ 	.short	(.L_19 - .L_18)
.L_18:
        /*004c*/ 	.word	0x00000000
        /*0050*/ 	.short	0x0002
        /*0052*/ 	.short	0x0010
        /*0054*/ 	.byte	0x00, 0xf0, 0x11, 0x00


	//----- nvinfo : EIATTR_KPARAM_INFO
	.align		4
.L_19:
        /*0058*/ 	.byte	0x04, 0x17
        /*005a*/ 	.short	(.L_21 - .L_20)
.L_20:
        /*005c*/ 	.word	0x00000000
        /*0060*/ 	.short	0x0001
        /*0062*/ 	.short	0x0008
        /*0064*/ 	.byte	0x00, 0xf5, 0x21, 0x00


	//----- nvinfo : EIATTR_KPARAM_INFO
	.align		4
.L_21:
        /*0068*/ 	.byte	0x04, 0x17
        /*006a*/ 	.short	(.L_23 - .L_22)
.L_22:
        /*006c*/ 	.word	0x00000000
        /*0070*/ 	.short	0x0000
        /*0072*/ 	.short	0x0000
        /*0074*/ 	.byte	0x00, 0xf5, 0x21, 0x00


	//----- nvinfo : EIATTR_SPARSE_MMA_MASK
	.align		4
.L_23:
        /*0078*/ 	.byte	0x03, 0x50
        /*007a*/ 	.short	0x0000


	//----- nvinfo : EIATTR_MAXREG_COUNT
	.align		4
        /*007c*/ 	.byte	0x03, 0x1b
        /*007e*/ 	.short	0x00ff


	//----- nvinfo : EIATTR_NUM_BARRIERS
	.align		4
        /*0080*/ 	.byte	0x02, 0x4c
        /*0082*/ 	.byte	0x01
	.zero		1


	//----- nvinfo : EIATTR_MERCURY_ISA_VERSION
	.align		4
        /*0084*/ 	.byte	0x03, 0x5f
        /*0086*/ 	.short	0x0101


	//----- nvinfo : EIATTR_VRC_CTA_INIT_COUNT
	.align		4
        /*0088*/ 	.byte	0x02, 0x4a
	.zero		1
	.zero		1


	//----- nvinfo : EIATTR_EXIT_INSTR_OFFSETS
	.align		4
        /*008c*/ 	.byte	0x04, 0x1c
        /*008e*/ 	.short	(.L_25 - .L_24)


	//   ....[0]....
.L_24:
        /*0090*/ 	.word	0x000000c0


	//   ....[1]....
        /*0094*/ 	.word	0x00000200


	//   ....[2]....
        /*0098*/ 	.word	0x00001eb0


	//   ....[3]....
        /*009c*/ 	.word	0x00001ee0


	//   ....[4]....
        /*00a0*/ 	.word	0x000023d0


	//----- nvinfo : EIATTR_CBANK_PARAM_SIZE
	.align		4
.L_25:
        /*00a4*/ 	.byte	0x03, 0x19
        /*00a6*/ 	.short	0x0024


	//----- nvinfo : EIATTR_PARAM_CBANK
	.align		4
        /*00a8*/ 	.byte	0x04, 0x0a
        /*00aa*/ 	.short	(.L_27 - .L_26)
	.align		4
.L_26:
        /*00ac*/ 	.word	index@(.nv.constant0.kirsch_filter)
        /*00b0*/ 	.short	0x0380
        /*00b2*/ 	.short	0x0024


	//----- nvinfo : EIATTR_SW_WAR
	.align		4
.L_27:
        /*00b4*/ 	.byte	0x04, 0x36
        /*00b6*/ 	.short	(.L_29 - .L_28)
.L_28:
        /*00b8*/ 	.word	0x00000008
.L_29:


//--------------------- .nv.callgraph             --------------------------
	.section	.nv.callgraph,"",@"SHT_CUDA_CALLGRAPH"
	.align	4
	.sectionentsize	8
	.align		4
        /*0000*/ 	.word	0x00000000
	.align		4
        /*0004*/ 	.word	0xffffffff
	.align		4
        /*0008*/ 	.word	0x00000000
	.align		4
        /*000c*/ 	.word	0xfffffffe
	.align		4
        /*0010*/ 	.word	0x00000000
	.align		4
        /*0014*/ 	.word	0xfffffffd
	.align		4
        /*0018*/ 	.word	0x00000000
	.align		4
        /*001c*/ 	.word	0xfffffffc


//--------------------- .nv.constant3             --------------------------
	.section	.nv.constant3,"a",@progbits
	.align	4
.nv.constant3:
	.type		CMAPS,@object
	.size		CMAPS,(KF - CMAPS)
CMAPS:
	.zero		288
	.type		KF,@object
	.size		KF,(.L_1 - KF)
KF:
	.zero		288
.L_1:


//--------------------- .text.kirsch_filter       --------------------------
	.section	.text.kirsch_filter,"ax",@progbits
	.align	128
        .global         kirsch_filter
        .type           kirsch_filter,@function
        .size           kirsch_filter,(.L_x_8 - kirsch_filter)
        .other          kirsch_filter,@"STO_CUDA_ENTRY STV_DEFAULT"
kirsch_filter:
.text.kirsch_filter:
[----:B------:R-:W-:Y:S01]  /*0000*/  LDC R1, c[0x0][0x37c] ;  /* 0x0000df00ff017b82 */ /* 0x000fe20000000800 */
[----:B------:R-:W0:Y:S07]  /*0010*/  S2R R9, SR_CTAID.Y ;  /* 0x0000000000097919 */ /* 0x000e2e0000002600 */
[----:B------:R-:W1:Y:S01]  /*0020*/  LDC.64 R6, c[0x0][0x390] ;  /* 0x0000e400ff067b82 */ /* 0x000e620000000a00 */
[----:B------:R-:W0:Y:S01]  /*0030*/  LDCU UR4, c[0x0][0x364] ;  /* 0x00006c80ff0477ac */ /* 0x000e220008000800 */
[----:B------:R-:W0:Y:S01]  /*0040*/  S2R R18, SR_TID.Y ;  /* 0x0000000000127919 */ /* 0x000e220000002200 */
[----:B------:R-:W2:Y:S01]  /*0050*/  LDCU UR5, c[0x0][0x360] ;  /* 0x00006c00ff0577ac */ /* 0x000ea20008000800 */
[----:B------:R-:W2:Y:S01]  /*0060*/  S2R R0, SR_CTAID.X ;  /* 0x0000000000007919 */ /* 0x000ea20000002500 */
[----:B------:R-:W2:Y:S01]  /*0070*/  S2R R25, SR_TID.X ;  /* 0x0000000000197919 */ /* 0x000ea20000002100 */
[----:B0-----:R-:W-:-:S05]  /*0080*/  IMAD R9, R9, UR4, R18 ;  /* 0x0000000409097c24 */ /* 0x001fca000f8e0212 */
[----:B-1----:R-:W-:Y:S01]  /*0090*/  ISETP.GE.U32.AND P0, PT, R9, R7, PT ;  /* 0x000000070900720c */ /* 0x002fe20003f06070 */
[----:B--2---:R-:W-:-:S05]  /*00a0*/  IMAD R11, R0, UR5, R25 ;  /* 0x00000005000b7c24 */ /* 0x004fca000f8e0219 */
[----:B------:R-:W-:-:S13]  /*00b0*/  ISETP.GE.U32.OR P0, PT, R11, R6, P0 ;  /* 0x000000060b00720c */ /* 0x000fda0000706470 */
[----:B------:R-:W-:Y:S05]  /*00c0*/  @P0 EXIT ;  /* 0x000000000000094d */ /* 0x000fea0003800000 */
[----:B------:R-:W0:Y:S01]  /*00d0*/  LDCU.64 UR6, c[0x0][0x380] ;  /* 0x00007000ff0677ac */ /* 0x000e220008000a00 */
[----:B------:R-:W-:Y:S01]  /*00e0*/  IMAD R2, R9, R6, R11 ;  /* 0x0000000609027224 */ /* 0x000fe200078e020b */
[----:B------:R-:W1:Y:S04]  /*00f0*/  LDCU.64 UR10, c[0x0][0x358] ;  /* 0x00006b00ff0a77ac */ /* 0x000e680008000a00 */
[----:B0-----:R-:W-:-:S04]  /*0100*/  IADD3 R2, P0, PT, R2, UR6, RZ ;  /* 0x0000000602027c10 */ /* 0x001fc8000ff1e0ff */
[----:B------:R-:W-:-:S05]  /*0110*/  IADD3.X R3, PT, PT, RZ, UR7, RZ, P0, !PT ;  /* 0x00000007ff037c10 */ /* 0x000fca00087fe4ff */
[----:B-1----:R-:W2:Y:S01]  /*0120*/  LDG.E.U8 R5, desc[UR10][R2.64] ;  /* 0x0000000a02057981 */ /* 0x002ea2000c1e1100 */
[----:B------:R-:W0:Y:S01]  /*0130*/  S2UR UR5, SR_CgaCtaId ;  /* 0x00000000000579c3 */ /* 0x000e220000008800 */
[----:B------:R-:W-:Y:S01]  /*0140*/  UMOV UR4, 0x400 ;  /* 0x0000040000047882 */ /* 0x000fe20000000000 */
[----:B------:R-:W-:-:S04]  /*0150*/  IADD3 R0, PT, PT, R7, -0x1, RZ ;  /* 0xffffffff07007810 */ /* 0x000fc80007ffe0ff */
[C---:B------:R-:W-:Y:S02]  /*0160*/  ISETP.GE.U32.AND P0, PT, R9.reuse, R0, PT ;  /* 0x000000000900720c */ /* 0x040fe40003f06070 */
[----:B------:R-:W-:Y:S02]  /*0170*/  IADD3 R0, PT, PT, R6, -0x1, RZ ;  /* 0xffffffff06007810 */ /* 0x000fe40007ffe0ff */
[----:B------:R-:W-:-:S04]  /*0180*/  ISETP.EQ.OR P0, PT, R9, RZ, P0 ;  /* 0x000000ff0900720c */ /* 0x000fc80000702670 */
[----:B------:R-:W-:-:S04]  /*0190*/  ISETP.LT.OR P0, PT, R11, 0x1, P0 ;  /* 0x000000010b00780c */ /* 0x000fc80000701670 */
[----:B------:R-:W-:Y:S01]  /*01a0*/  ISETP.GE.U32.OR P0, PT, R11, R0, P0 ;  /* 0x000000000b00720c */ /* 0x000fe20000706470 */
[----:B0-----:R-:W-:-:S06]  /*01b0*/  ULEA UR4, UR5, UR4, 0x18 ;  /* 0x0000000405047291 */ /* 0x001fcc000f8ec0ff */
[----:B------:R-:W-:-:S04]  /*01c0*/  LEA R8, R18, UR4, 0x7 ;  /* 0x0000000412087c11 */ /* 0x000fc8000f8e38ff */
[----:B------:R-:W-:-:S05]  /*01d0*/  LEA R8, R25, R8, 0x2 ;  /* 0x0000000819087211 */ /* 0x000fca00078e10ff */
[----:B--2---:R0:W-:Y:S01]  /*01e0*/  STS [R8], R5 ;  /* 0x0000000508007388 */ /* 0x0041e20000000800 */
[----:B------:R-:W-:Y:S06]  /*01f0*/  BAR.SYNC.DEFER_BLOCKING 0x0 ;  /* 0x0000000000007b1d */ /* 0x000fec0000010000 */
[----:B------:R-:W-:Y:S05]  /*0200*/  @P0 EXIT ;  /* 0x000000000000094d */ /* 0x000fea0003800000 */
[----:B------:R-:W-:Y:S01]  /*0210*/  IADD3 R20, PT, PT, R18, -0x1, RZ ;  /* 0xffffffff12147810 */ /* 0x000fe20007ffe0ff */
[----:B------:R-:W-:Y:S01]  /*0220*/  IMAD R13, R9, R6, -R6 ;  /* 0x00000006090d7224 */ /* 0x000fe200078e0a06 */
[----:B------:R-:W-:Y:S01]  /*0230*/  IADD3 R7, PT, PT, R25, -0x1, RZ ;  /* 0xffffffff19077810 */ /* 0x000fe20007ffe0ff */
[----:B------:R-:W1:Y:S03]  /*0240*/  LDCU UR5, c[0x3][0x144] ;  /* 0x00c02880ff0577ac */ /* 0x000e660008000800 */
[----:B------:R-:W-:Y:S01]  /*0250*/  LOP3.LUT R0, R7, R20, RZ, 0xfc, !PT ;  /* 0x0000001407007212 */ /* 0x000fe200078efcff */
[----:B------:R-:W2:Y:S01]  /*0260*/  LDCU UR4, c[0x3][0x120] ;  /* 0x00c02400ff0477ac */ /* 0x000ea20008000800 */
[----:B------:R-:W-:Y:S02]  /*0270*/  IADD3 R4, PT, PT, R11, -0x1, R13 ;  /* 0xffffffff0b047810 */ /* 0x000fe40007ffe00d */
[----:B------:R-:W-:Y:S01]  /*0280*/  ISETP.GT.U32.AND P5, PT, R0, 0x1f, PT ;  /* 0x0000001f0000780c */ /* 0x000fe20003fa4070 */
[----:B------:R-:W3:Y:S01]  /*0290*/  LDCU UR8, c[0x3][0x168] ;  /* 0x00c02d00ff0877ac */ /* 0x000ee20008000800 */
[----:B------:R-:W-:-:S02]  /*02a0*/  IADD3 R4, P0, PT, R4, UR6, RZ ;  /* 0x0000000604047c10 */ /* 0x000fc4000ff1e0ff */
[----:B------:R-:W-:Y:S01]  /*02b0*/  IADD3 R19, PT, PT, R25, 0x1, RZ ;  /* 0x0000000119137810 */ /* 0x000fe20007ffe0ff */
[----:B------:R-:W4:Y:S01]  /*02c0*/  LDCU UR9, c[0x3][0x23c] ;  /* 0x00c04780ff0977ac */ /* 0x000f220008000800 */
[----:B0-----:R-:W-:-:S07]  /*02d0*/  IADD3.X R5, PT, PT, RZ, UR7, RZ, P0, !PT ;  /* 0x00000007ff057c10 */ /* 0x001fce00087fe4ff */
[----:B------:R-:W5:Y:S04]  /*02e0*/  @P5 LDG.E.U8 R0, desc[UR10][R4.64] ;  /* 0x0000000a04005981 */ /* 0x000f68000c1e1100 */
[----:B------:R-:W4:Y:S04]  /*02f0*/  @P5 LDG.E.U8 R16, desc[UR10][R4.64] ;  /* 0x0000000a04105981 */ /* 0x000f28000c1e1100 */
[----:B------:R-:W4:Y:S04]  /*0300*/  @P5 LDG.E.U8 R12, desc[UR10][R4.64] ;  /* 0x0000000a040c5981 */ /* 0x000f28000c1e1100 */
[----:B------:R-:W4:Y:S04]  /*0310*/  @P5 LDG.E.U8 R10, desc[UR10][R4.64] ;  /* 0x0000000a040a5981 */ /* 0x000f28000c1e1100 */
[----:B------:R-:W4:Y:S04]  /*0320*/  @P5 LDG.E.U8 R15, desc[UR10][R4.64] ;  /* 0x0000000a040f5981 */ /* 0x000f28000c1e1100 */
[----:B------:R-:W4:Y:S04]  /*0330*/  @P5 LDG.E.U8 R21, desc[UR10][R4.64] ;  /* 0x0000000a04155981 */ /* 0x000f28000c1e1100 */
[----:B------:R-:W4:Y:S04]  /*0340*/  @P5 LDG.E.U8 R26, desc[UR10][R4.64] ;  /* 0x0000000a041a5981 */ /* 0x000f28000c1e1100 */
[----:B------:R-:W4:Y:S01]  /*0350*/  @P5 LDG.E.U8 R22, desc[UR10][R4.64] ;  /* 0x0000000a04165981 */ /* 0x000f22000c1e1100 */
[----:B------:R-:W-:-:S04]  /*0360*/  LOP3.LUT R14, R25, R20, RZ, 0xfc, !PT ;  /* 0x00000014190e7212 */ /* 0x000fc800078efcff */
[----:B------:R-:W-:-:S13]  /*0370*/  ISETP.GE.U32.AND P6, PT, R14, 0x20, PT ;  /* 0x000000200e00780c */ /* 0x000fda0003fc6070 */
[----:B------:R-:W4:Y:S01]  /*0380*/  @P6 LDG.E.U8 R23, desc[UR10][R4.64] ;  /* 0x0000000a04176981 */ /* 0x000f22000c1e1100 */
[----:B------:R-:W-:-:S04]  /*0390*/  LOP3.LUT R20, R19, R20, RZ, 0xfc, !PT ;  /* 0x0000001413147212 */ /* 0x000fc800078efcff */
[----:B------:R-:W-:Y:S02]  /*03a0*/  ISETP.GE.U32.AND P0, PT, R20, 0x20, PT ;  /* 0x000000201400780c */ /* 0x000fe40003f06070 */
[----:B------:R-:W-:Y:S01]  /*03b0*/  LOP3.LUT R17, R7, R18, RZ, 0xfc, !PT ;  /* 0x0000001207117212 */ /* 0x000fe200078efcff */
[----:B------:R-:W-:Y:S10]  /*03c0*/  @!P5 LDS R20, [R8+-0x84] ;  /* 0xffff7c000814d984 */ /* 0x000ff40000000800 */
[----:B------:R-:W4:Y:S01]  /*03d0*/  @P0 LDG.E.U8 R24, desc[UR10][R4.64] ;  /* 0x0000000a04180981 */ /* 0x000f22000c1e1100 */
[----:B------:R-:W-:-:S03]  /*03e0*/  ISETP.GE.U32.AND P1, PT, R17, 0x20, PT ;  /* 0x000000201100780c */ /* 0x000fc60003f26070 */
[----:B------:R-:W1:Y:S01]  /*03f0*/  @!P5 LDS R17, [R8+-0x84] ;  /* 0xffff7c000811d984 */ /* 0x000e620000000800 */
[----:B------:R-:W-:Y:S02]  /*0400*/  LEA R6, R6, R13, 0x1 ;  /* 0x0000000d06067211 */ /* 0x000fe400078e08ff */
[----:B------:R-:W-:Y:S02]  /*0410*/  IADD3 R28, PT, PT, R18, 0x1, RZ ;  /* 0x00000001121c7810 */ /* 0x000fe40007ffe0ff */
[-C--:B------:R-:W-:Y:S02]  /*0420*/  LOP3.LUT R13, R25, R18.reuse, RZ, 0xfc, !PT ;  /* 0x00000012190d7212 */ /* 0x080fe400078efcff */
[----:B------:R-:W-:-:S03]  /*0430*/  LOP3.LUT R27, R19, R18, RZ, 0xfc, !PT ;  /* 0x00000012131b7212 */ /* 0x000fc600078efcff */
[----:B------:R-:W4:Y:S01]  /*0440*/  @P1 LDG.E.U8 R18, desc[UR10][R2.64] ;  /* 0x0000000a02121981 */ /* 0x000f22000c1e1100 */
[----:B------:R-:W-:Y:S02]  /*0450*/  ISETP.GE.U32.AND P2, PT, R13, 0x20, PT ;  /* 0x000000200d00780c */ /* 0x000fe40003f46070 */
[----:B------:R-:W-:Y:S01]  /*0460*/  IADD3 R6, PT, PT, R11, 0x1, R6 ;  /* 0x000000010b067810 */ /* 0x000fe20007ffe006 */
[----:B------:R-:W3:Y:S01]  /*0470*/  @!P5 LDS R13, [R8+-0x84] ;  /* 0xffff7c00080dd984 */ /* 0x000ee20000000800 */
[-C--:B------:R-:W-:Y:S02]  /*0480*/  LOP3.LUT R7, R7, R28.reuse, RZ, 0xfc, !PT ;  /* 0x0000001c07077212 */ /* 0x080fe400078efcff */
[----:B------:R-:W-:Y:S02]  /*0490*/  IADD3 R6, P4, PT, R6, UR6, RZ ;  /* 0x0000000606067c10 */ /* 0x000fe4000ff9e0ff */
[-C--:B------:R-:W-:Y:S02]  /*04a0*/  LOP3.LUT R25, R25, R28.reuse, RZ, 0xfc, !PT ;  /* 0x0000001c19197212 */ /* 0x080fe400078efcff */
[----:B------:R-:W-:-:S02]  /*04b0*/  LOP3.LUT R19, R19, R28, RZ, 0xfc, !PT ;  /* 0x0000001c13137212 */ /* 0x000fc400078efcff */
[----:B------:R-:W-:Y:S01]  /*04c0*/  ISETP.GE.U32.AND P3, PT, R7, 0x20, PT ;  /* 0x000000200700780c */ /* 0x000fe20003f66070 */
[----:B------:R-:W0:Y:S01]  /*04d0*/  @!P5 LDS R28, [R8+-0x84] ;  /* 0xffff7c00081cd984 */ /* 0x000e220000000800 */
[----:B------:R-:W-:Y:S02]  /*04e0*/  IADD3.X R7, PT, PT, RZ, UR7, RZ, P4, !PT ;  /* 0x00000007ff077c10 */ /* 0x000fe4000a7fe4ff */
[----:B------:R-:W-:Y:S02]  /*04f0*/  ISETP.GE.U32.AND P4, PT, R27, 0x20, PT ;  /* 0x000000201b00780c */ /* 0x000fe40003f86070 */
[----:B------:R-:W0:Y:S01]  /*0500*/  @!P5 LDS R27, [R8+-0x84] ;  /* 0xffff7c00081bd984 */ /* 0x000e220000000800 */
[----:B-1----:R-:W-:Y:S02]  /*0510*/  @!P5 IMAD R17, R17, UR5, RZ ;  /* 0x000000051111dc24 */ /* 0x002fe4000f8e02ff */
[----:B--2---:R-:W-:Y:S02]  /*0520*/  @!P5 IMAD R20, R20, UR4, RZ ;  /* 0x000000041414dc24 */ /* 0x004fe4000f8e02ff */
[----:B---3--:R-:W-:-:S02]  /*0530*/  @!P5 IMAD R13, R13, UR8, RZ ;  /* 0x000000080d0ddc24 */ /* 0x008fc4000f8e02ff */
[----:B-----5:R-:W-:Y:S01]  /*0540*/  @P5 IMAD R17, R0, UR5, RZ ;  /* 0x0000000500115c24 */ /* 0x020fe2000f8e02ff */
[----:B------:R-:W1:Y:S01]  /*0550*/  LDCU UR5, c[0x3][0x1b0] ;  /* 0x00c03600ff0577ac */ /* 0x000e620008000800 */
[----:B------:R-:W2:Y:S01]  /*0560*/  @P2 LDG.E.U8 R0, desc[UR10][R2.64] ;  /* 0x0000000a02002981 */ /* 0x000ea2000c1e1100 */
[----:B----4-:R-:W-:Y:S01]  /*0570*/  @P5 IMAD R20, R16, UR4, RZ ;  /* 0x0000000410145c24 */ /* 0x010fe2000f8e02ff */
[----:B------:R-:W0:Y:S02]  /*0580*/  LDCU UR4, c[0x3][0x18c] ;  /* 0x00c03180ff0477ac */ /* 0x000e240008000800 */
[----:B------:R-:W3:Y:S01]  /*0590*/  @!P5 LDS R16, [R8+-0x84] ;  /* 0xffff7c000810d984 */ /* 0x000ee20000000800 */
[----:B------:R-:W-:Y:S01]  /*05a0*/  @P5 IMAD R13, R12, UR8, RZ ;  /* 0x000000080c0d5c24 */ /* 0x000fe2000f8e02ff */
[----:B------:R-:W3:Y:S01]  /*05b0*/  LDCU UR8, c[0x3][0x1d4] ;  /* 0x00c03a80ff0877ac */ /* 0x000ee20008000800 */
[----:B0-----:R-:W-:Y:S02]  /*05c0*/  @!P5 IMAD R12, R28, UR4, RZ ;  /* 0x000000041c0cdc24 */ /* 0x001fe4000f8e02ff */
[----:B------:R-:W-:Y:S01]  /*05d0*/  @P5 IMAD R12, R10, UR4, RZ ;  /* 0x000000040a0c5c24 */ /* 0x000fe2000f8e02ff */
[----:B------:R-:W-:Y:S01]  /*05e0*/  @!P5 LDS R28, [R8+-0x84] ;  /* 0xffff7c00081cd984 */ /* 0x000fe20000000800 */
[----:B-1----:R-:W-:Y:S01]  /*05f0*/  @!P5 IMAD R10, R27, UR5, RZ ;  /* 0x000000051b0adc24 */ /* 0x002fe2000f8e02ff */
[----:B------:R-:W0:Y:S01]  /*0600*/  LDCU UR4, c[0x3][0x1f8] ;  /* 0x00c03f00ff0477ac */ /* 0x000e220008000800 */
[----:B------:R-:W-:Y:S01]  /*0610*/  @P5 IMAD R10, R15, UR5, RZ ;  /* 0x000000050f0a5c24 */ /* 0x000fe2000f8e02ff */
[----:B------:R-:W0:Y:S01]  /*0620*/  @!P5 LDS R27, [R8+-0x84] ;  /* 0xffff7c00081bd984 */ /* 0x000e220000000800 */
[----:B------:R-:W1:Y:S03]  /*0630*/  LDCU UR5, c[0x3][0x21c] ;  /* 0x00c04380ff0577ac */ /* 0x000e660008000800 */
[----:B------:R-:W4:Y:S01]  /*0640*/  @P4 LDG.E.U8 R15, desc[UR10][R2.64] ;  /* 0x0000000a020f4981 */ /* 0x000f22000c1e1100 */
[----:B---3--:R-:W-:-:S02]  /*0650*/  @!P5 IMAD R16, R16, UR8, RZ ;  /* 0x000000081010dc24 */ /* 0x008fc4000f8e02ff */
[----:B------:R-:W-:Y:S01]  /*0660*/  @P5 IMAD R16, R21, UR8, RZ ;  /* 0x0000000815105c24 */ /* 0x000fe2000f8e02ff */
[----:B------:R-:W3:Y:S01]  /*0670*/  LDCU UR8, c[0x3][0x22c] ;  /* 0x00c04580ff0877ac */ /* 0x000ee20008000800 */
[----:B0-----:R-:W-:Y:S02]  /*0680*/  @!P5 IMAD R21, R27, UR4, RZ ;  /* 0x000000041b15dc24 */ /* 0x001fe4000f8e02ff */
[----:B------:R-:W-:Y:S01]  /*0690*/  @P5 IMAD R21, R26, UR4, RZ ;  /* 0x000000041a155c24 */ /* 0x000fe2000f8e02ff */
[----:B------:R-:W5:Y:S01]  /*06a0*/  @P3 LDG.E.U8 R27, desc[UR10][R6.64] ;  /* 0x0000000a061b3981 */ /* 0x000f62000c1e1100 */
[----:B-1----:R-:W-:Y:S01]  /*06b0*/  @!P5 IMAD R26, R28, UR5, RZ ;  /* 0x000000051c1adc24 */ /* 0x002fe2000f8e02ff */
[----:B------:R-:W0:Y:S01]  /*06c0*/  LDCU UR4, c[0x3][0x124] ;  /* 0x00c02480ff0477ac */ /* 0x000e220008000800 */
[----:B------:R-:W-:Y:S01]  /*06d0*/  @P5 IMAD R26, R22, UR5, RZ ;  /* 0x00000005161a5c24 */ /* 0x000fe2000f8e02ff */
[----:B------:R-:W-:Y:S04]  /*06e0*/  @!P2 LDS R28, [R8] ;  /* 0x00000000081ca984 */ /* 0x000fe80000000800 */
[----:B------:R-:W1:Y:S01]  /*06f0*/  @!P6 LDS R22, [R8+-0x80] ;  /* 0xffff80000816e984 */ /* 0x000e620000000800 */
[----:B------:R-:W-:Y:S01]  /*0700*/  ISETP.GE.U32.AND P5, PT, R25, 0x20, PT ;  /* 0x000000201900780c */ /* 0x000fe20003fa6070 */
[----:B------:R-:W3:Y:S01]  /*0710*/  LDCU UR5, c[0x3][0x208] ;  /* 0x00c04100ff0577ac */ /* 0x000ee20008000800 */
[----:B0-----:R-:W-:-:S02]  /*0720*/  @P6 IMAD R25, R23, UR4, RZ ;  /* 0x0000000417196c24 */ /* 0x001fc4000f8e02ff */
[----:B-1----:R-:W-:Y:S01]  /*0730*/  @!P6 IMAD R25, R22, UR4, RZ ;  /* 0x000000041619ec24 */ /* 0x002fe2000f8e02ff */
[----:B------:R-:W0:Y:S01]  /*0740*/  LDCU UR4, c[0x3][0x128] ;  /* 0x00c02500ff0477ac */ /* 0x000e220008000800 */
[----:B------:R-:W1:Y:S01]  /*0750*/  @!P0 LDS R22, [R8+-0x7c] ;  /* 0xffff840008168984 */ /* 0x000e620000000800 */
[----:B0-----:R-:W-:Y:S02]  /*0760*/  @P0 IMAD R24, R24, UR4, RZ ;  /* 0x0000000418180c24 */ /* 0x001fe4000f8e02ff */
[----:B-1----:R-:W-:Y:S01]  /*0770*/  @!P0 IMAD R24, R22, UR4, RZ ;  /* 0x0000000416188c24 */ /* 0x002fe2000f8e02ff */
[----:B------:R-:W-:-:S03]  /*0780*/  ISETP.GE.U32.AND P6, PT, R19, 0x20, PT ;  /* 0x000000201300780c */ /* 0x000fc60003fc6070 */
[----:B------:R-:W3:Y:S01]  /*0790*/  @P5 LDG.E.U8 R22, desc[UR10][R6.64] ;  /* 0x0000000a06165981 */ /* 0x000ee2000c1e1100 */
[----:B------:R-:W-:Y:S01]  /*07a0*/  P2R R23, PR, RZ, 0x1 ;  /* 0x00000001ff177803 */ /* 0x000fe20000000000 */
[----:B------:R-:W0:Y:S08]  /*07b0*/  LDCU UR4, c[0x3][0x12c] ;  /* 0x00c02580ff0477ac */ /* 0x000e300008000800 */
[----:B------:R-:W3:Y:S01]  /*07c0*/  @P6 LDG.E.U8 R19, desc[UR10][R6.64] ;  /* 0x0000000a06136981 */ /* 0x000ee2000c1e1100 */
[----:B------:R-:W-:-:S03]  /*07d0*/  IADD3 R20, PT, PT, R24, R25, R20 ;  /* 0x0000001918147210 */ /* 0x000fc60007ffe014 */
[----:B------:R-:W1:Y:S01]  /*07e0*/  @!P1 LDS R24, [R8+-0x4] ;  /* 0xfffffc0008189984 */ /* 0x000e620000000800 */
[----:B------:R-:W-:-:S13]  /*07f0*/  ISETP.GE.U32.AND P0, PT, R14, 0x20, PT ;  /* 0x000000200e00780c */ /* 0x000fda0003f06070 */
[----:B------:R-:W3:Y:S01]  /*0800*/  @P0 LDG.E.U8 R14, desc[UR10][R4.64] ;  /* 0x0000000a040e0981 */ /* 0x000ee2000c1e1100 */
[----:B0-----:R-:W-:-:S03]  /*0810*/  @P1 IMAD R25, R18, UR4, RZ ;  /* 0x0000000412191c24 */ /* 0x001fc6000f8e02ff */
[----:B------:R-:W3:Y:S01]  /*0820*/  @P0 LDG.E.U8 R29, desc[UR10][R4.64] ;  /* 0x0000000a041d0981 */ /* 0x000ee2000c1e1100 */
[----:B-1----:R-:W-:Y:S01]  /*0830*/  @!P1 IMAD R25, R24, UR4, RZ ;  /* 0x0000000418199c24 */ /* 0x002fe2000f8e02ff */
[----:B------:R-:W2:Y:S02]  /*0840*/  LDCU UR4, c[0x3][0x130] ;  /* 0x00c02600ff0477ac */ /* 0x000ea40008000800 */
[----:B------:R-:W3:Y:S01]  /*0850*/  @P0 LDG.E.U8 R24, desc[UR10][R4.64] ;  /* 0x0000000a04180981 */ /* 0x000ee2000c1e1100 */
[----:B--2---:R-:W-:-:S03]  /*0860*/  @P2 IMAD R18, R0, UR4, RZ ;  /* 0x0000000400122c24 */ /* 0x004fc6000f8e02ff */
[----:B------:R-:W2:Y:S01]  /*0870*/  @P0 LDG.E.U8 R0, desc[UR10][R4.64] ;  /* 0x0000000a04000981 */ /* 0x000ea2000c1e1100 */
[----:B------:R-:W-:Y:S01]  /*0880*/  @!P2 IMAD R18, R28, UR4, RZ ;  /* 0x000000041c12ac24 */ /* 0x000fe2000f8e02ff */
[----:B------:R-:W4:Y:S02]  /*0890*/  LDCU UR4, c[0x3][0x134] ;  /* 0x00c02680ff0477ac */ /* 0x000f240008000800 */
[----:B------:R-:W-:Y:S02]  /*08a0*/  @!P2 LDS R28, [R8] ;  /* 0x00000000081ca984 */ /* 0x000fe40000000800 */
[----:B------:R-:W-:Y:S02]  /*08b0*/  IADD3 R18, PT, PT, R18, R25, R20 ;  /* 0x0000001912127210 */ /* 0x000fe40007ffe014 */
[----:B------:R-:W0:Y:S01]  /*08c0*/  @!P4 LDS R20, [R8+0x4] ;  /* 0x000004000814c984 */ /* 0x000e220000000800 */
[----:B----4-:R-:W-:-:S03]  /*08d0*/  @P4 IMAD R25, R15, UR4, RZ ;  /* 0x000000040f194c24 */ /* 0x010fc6000f8e02ff */
[----:B------:R-:W4:Y:S01]  /*08e0*/  @P0 LDG.E.U8 R15, desc[UR10][R4.64] ;  /* 0x0000000a040f0981 */ /* 0x000f22000c1e1100 */
[----:B0-----:R-:W-:Y:S01]  /*08f0*/  @!P4 IMAD R25, R20, UR4, RZ ;  /* 0x000000041419cc24 */ /* 0x001fe2000f8e02ff */
[----:B------:R-:W5:Y:S02]  /*0900*/  LDCU UR4, c[0x3][0x138] ;  /* 0x00c02700ff0477ac */ /* 0x000f640008000800 */
[----:B------:R-:W0:Y:S01]  /*0910*/  @!P3 LDS R20, [R8+0x7c] ;  /* 0x00007c000814b984 */ /* 0x000e220000000800 */
[----:B-----5:R-:W-:Y:S02]  /*0920*/  @P3 IMAD R27, R27, UR4, RZ ;  /* 0x000000041b1b3c24 */ /* 0x020fe4000f8e02ff */
[----:B0-----:R-:W-:Y:S01]  /*0930*/  @!P3 IMAD R27, R20, UR4, RZ ;  /* 0x00000004141bbc24 */ /* 0x001fe2000f8e02ff */
[----:B------:R-:W3:Y:S01]  /*0940*/  LDCU UR4, c[0x3][0x13c] ;  /* 0x00c02780ff0477ac */ /* 0x000ee20008000800 */
[----:B------:R-:W5:Y:S03]  /*0950*/  @P0 LDG.E.U8 R20, desc[UR10][R4.64] ;  /* 0x0000000a04140981 */ /* 0x000f66000c1e1100 */
[----:B------:R-:W-:-:S02]  /*0960*/  IADD3 R18, PT, PT, R27, R25, R18 ;  /* 0x000000191b127210 */ /* 0x000fc40007ffe012 */
[----:B------:R-:W0:Y:S01]  /*0970*/  @!P5 LDS R27, [R8+0x80] ;  /* 0x00008000081bd984 */ /* 0x000e220000000800 */
[----:B---3--:R-:W-:-:S03]  /*0980*/  @P5 IMAD R25, R22, UR4, RZ ;  /* 0x0000000416195c24 */ /* 0x008fc6000f8e02ff */
[----:B------:R-:W1:Y:S01]  /*0990*/  @!P6 LDS R22, [R8+0x84] ;  /* 0x000084000816e984 */ /* 0x000e620000000800 */
[----:B0-----:R-:W-:Y:S01]  /*09a0*/  @!P5 IMAD R25, R27, UR4, RZ ;  /* 0x000000041b19dc24 */ /* 0x001fe2000f8e02ff */
[----:B------:R-:W0:Y:S02]  /*09b0*/  LDCU UR4, c[0x3][0x140] ;  /* 0x00c02800ff0477ac */ /* 0x000e240008000800 */
[----:B0-----:R-:W-:Y:S02]  /*09c0*/  @P6 IMAD R19, R19, UR4, RZ ;  /* 0x0000000413136c24 */ /* 0x001fe4000f8e02ff */
[----:B-1----:R-:W-:Y:S01]  /*09d0*/  @!P6 IMAD R19, R22, UR4, RZ ;  /* 0x000000041613ec24 */ /* 0x002fe2000f8e02ff */
[----:B------:R-:W0:Y:S01]  /*09e0*/  LDCU UR4, c[0x3][0x148] ;  /* 0x00c02900ff0477ac */ /* 0x000e220008000800 */
[----:B------:R-:W1:Y:S01]  /*09f0*/  @!P0 LDS R22, [R8+-0x80] ;  /* 0xffff800008168984 */ /* 0x000e620000000800 */
[----:B0-----:R-:W-:Y:S02]  /*0a00*/  @P0 IMAD R14, R14, UR4, RZ ;  /* 0x000000040e0e0c24 */ /* 0x001fe4000f8e02ff */
[----:B-1----:R-:W-:Y:S01]  /*0a10*/  @!P0 IMAD R14, R22, UR4, RZ ;  /* 0x00000004160e8c24 */ /* 0x002fe2000f8e02ff */
[----:B------:R-:W2:Y:S01]  /*0a20*/  LDCU UR4, c[0x3][0x16c] ;  /* 0x00c02d80ff0477ac */ /* 0x000ea20008000800 */
[----:B------:R-:W0:Y:S01]  /*0a30*/  @!P0 LDS R22, [R8+-0x80] ;  /* 0xffff800008168984 */ /* 0x000e220000000800 */
[----:B--2---:R-:W-:-:S02]  /*0a40*/  @P0 IMAD R0, R0, UR4, RZ ;  /* 0x0000000400000c24 */ /* 0x004fc4000f8e02ff */
[----:B0-----:R-:W-:Y:S01]  /*0a50*/  @!P0 IMAD R0, R22, UR4, RZ ;  /* 0x0000000416008c24 */ /* 0x001fe2000f8e02ff */
[----:B------:R-:W4:Y:S01]  /*0a60*/  LDCU UR4, c[0x3][0x190] ;  /* 0x00c03200ff0477ac */ /* 0x000f220008000800 */
[----:B------:R-:W0:Y:S01]  /*0a70*/  @!P0 LDS R22, [R8+-0x80] ;  /* 0xffff800008168984 */ /* 0x000e220000000800 */
[----:B----4-:R-:W-:Y:S02]  /*0a80*/  @P0 IMAD R15, R15, UR4, RZ ;  /* 0x000000040f0f0c24 */ /* 0x010fe4000f8e02ff */
[----:B0-----:R-:W-:Y:S01]  /*0a90*/  @!P0 IMAD R15, R22, UR4, RZ ;  /* 0x00000004160f8c24 */ /* 0x001fe2000f8e02ff */
[----:B------:R-:W0:Y:S01]  /*0aa0*/  LDCU UR4, c[0x3][0x1b4] ;  /* 0x00c03680ff0477ac */ /* 0x000e220008000800 */
[----:B------:R-:W1:Y:S01]  /*0ab0*/  @!P0 LDS R22, [R8+-0x80] ;  /* 0xffff800008168984 */ /* 0x000e620000000800 */
[----:B0-----:R-:W-:-:S03]  /*0ac0*/  @P0 IMAD R27, R24, UR4, RZ ;  /* 0x00000004181b0c24 */ /* 0x001fc6000f8e02ff */
[----:B------:R-:W0:Y:S01]  /*0ad0*/  @!P0 LDS R24, [R8+-0x80] ;  /* 0xffff800008188984 */ /* 0x000e220000000800 */
[----:B-1----:R-:W-:Y:S01]  /*0ae0*/  @!P0 IMAD R27, R22, UR4, RZ ;  /* 0x00000004161b8c24 */ /* 0x002fe2000f8e02ff */
[----:B------:R-:W5:Y:S02]  /*0af0*/  LDCU UR4, c[0x3][0x1d8] ;  /* 0x00c03b00ff0477ac */ /* 0x000f640008000800 */
[----:B-----5:R-:W-:Y:S02]  /*0b00*/  @P0 IMAD R22, R20, UR4, RZ ;  /* 0x0000000414160c24 */ /* 0x020fe4000f8e02ff */
[----:B------:R-:W2:Y:S01]  /*0b10*/  @P0 LDG.E.U8 R20, desc[UR10][R4.64] ;  /* 0x0000000a04140981 */ /* 0x000ea2000c1e1100 */
[----:B0-----:R-:W-:Y:S01]  /*0b20*/  @!P0 IMAD R22, R24, UR4, RZ ;  /* 0x0000000418168c24 */ /* 0x001fe2000f8e02ff */
[----:B------:R-:W2:Y:S02]  /*0b30*/  LDCU UR4, c[0x3][0x1fc] ;  /* 0x00c03f80ff0477ac */ /* 0x000ea40008000800 */
[----:B------:R-:W0:Y:S01]  /*0b40*/  @!P0 LDS R24, [R8+-0x80] ;  /* 0xffff800008188984 */ /* 0x000e220000000800 */
[----:B------:R-:W-:Y:S01]  /*0b50*/  IADD3 R18, PT, PT, R19, R25, R18 ;  /* 0x0000001913127210 */ /* 0x000fe20007ffe012 */
[----:B--2---:R-:W-:-:S02]  /*0b60*/  @P0 IMAD R20, R20, UR4, RZ ;  /* 0x0000000414140c24 */ /* 0x004fc4000f8e02ff */
[----:B0-----:R-:W-:Y:S01]  /*0b70*/  @!P0 IMAD R20, R24, UR4, RZ ;  /* 0x0000000418148c24 */ /* 0x001fe2000f8e02ff */
[----:B------:R-:W0:Y:S01]  /*0b80*/  LDCU UR4, c[0x3][0x220] ;  /* 0x00c04400ff0477ac */ /* 0x000e220008000800 */
[----:B------:R-:W1:Y:S01]  /*0b90*/  @!P0 LDS R24, [R8+-0x80] ;  /* 0xffff800008188984 */ /* 0x000e620000000800 */
[----:B0-----:R-:W-:Y:S02]  /*0ba0*/  @P0 IMAD R29, R29, UR4, RZ ;  /* 0x000000041d1d0c24 */ /* 0x001fe4000f8e02ff */
[----:B-1----:R-:W-:Y:S01]  /*0bb0*/  @!P0 IMAD R29, R24, UR4, RZ ;  /* 0x00000004181d8c24 */ /* 0x002fe2000f8e02ff */
[----:B------:R-:W-:Y:S01]  /*0bc0*/  ISETP.NE.AND P0, PT, R23, RZ, PT ;  /* 0x000000ff1700720c */ /* 0x000fe20003f05270 */
[----:B------:R-:W0:-:S12]  /*0bd0*/  LDCU UR4, c[0x3][0x14c] ;  /* 0x00c02980ff0477ac */ /* 0x000e180008000800 */
[----:B------:R-:W0:Y:S04]  /*0be0*/  @P0 LDG.E.U8 R19, desc[UR10][R4.64] ;  /* 0x0000000a04130981 */ /* 0x000e28000c1e1100 */
[----:B------:R-:W1:Y:S01]  /*0bf0*/  @!P0 LDS R23, [R8+-0x7c] ;  /* 0xffff840008178984 */ /* 0x000e620000000800 */
[----:B0-----:R-:W-:Y:S02]  /*0c00*/  @P0 IMAD R19, R19, UR4, RZ ;  /* 0x0000000413130c24 */ /* 0x001fe4000f8e02ff */
[----:B-1----:R-:W-:Y:S01]  /*0c10*/  @!P0 IMAD R19, R23, UR4, RZ ;  /* 0x0000000417138c24 */ /* 0x002fe2000f8e02ff */
[----:B------:R-:W0:Y:S01]  /*0c20*/  LDCU UR4, c[0x3][0x150] ;  /* 0x00c02a00ff0477ac */ /* 0x000e220008000800 */
[----:B------:R-:W-:Y:S03]  /*0c30*/  @!P2 LDS R23, [R8] ;  /* 0x000000000817a984 */ /* 0x000fe60000000800 */
[----:B------:R-:W-:-:S02]  /*0c40*/  IADD3 R19, PT, PT, R19, R14, R17 ;  /* 0x0000000e13137210 */ /* 0x000fc40007ffe011 */
[----:B------:R-:W0:Y:S04]  /*0c50*/  @P1 LDG.E.U8 R14, desc[UR10][R2.64] ;  /* 0x0000000a020e1981 */ /* 0x000e28000c1e1100 */
[----:B------:R-:W1:Y:S01]  /*0c60*/  @!P1 LDS R17, [R8+-0x4] ;  /* 0xfffffc0008119984 */ /* 0x000e620000000800 */
[----:B0-----:R-:W-:Y:S02]  /*0c70*/  @P1 IMAD R14, R14, UR4, RZ ;  /* 0x000000040e0e1c24 */ /* 0x001fe4000f8e02ff */
[----:B-1----:R-:W-:Y:S01]  /*0c80*/  @!P1 IMAD R14, R17, UR4, RZ ;  /* 0x00000004110e9c24 */ /* 0x002fe2000f8e02ff */
[----:B------:R-:W0:Y:S01]  /*0c90*/  LDCU UR4, c[0x3][0x154] ;  /* 0x00c02a80ff0477ac */ /* 0x000e220008000800 */
[----:B------:R-:W0:Y:S02]  /*0ca0*/  @P2 LDG.E.U8 R17, desc[UR10][R2.64] ;  /* 0x0000000a02112981 */ /* 0x000e24000c1e1100 */
[----:B0-----:R-:W-:-:S02]  /*0cb0*/  @P2 IMAD R17, R17, UR4, RZ ;  /* 0x0000000411112c24 */ /* 0x001fc4000f8e02ff */
[----:B------:R-:W-:Y:S01]  /*0cc0*/  @!P2 IMAD R17, R23, UR4, RZ ;  /* 0x000000041711ac24 */ /* 0x000fe2000f8e02ff */
[----:B------:R-:W0:Y:S01]  /*0cd0*/  LDCU UR4, c[0x3][0x158] ;  /* 0x00c02b00ff0477ac */ /* 0x000e220008000800 */
[----:B------:R-:W-:Y:S03]  /*0ce0*/  @!P3 LDS R23, [R8+0x7c] ;  /* 0x00007c000817b984 */ /* 0x000fe60000000800 */
[----:B------:R-:W-:Y:S02]  /*0cf0*/  IADD3 R19, PT, PT, R17, R14, R19 ;  /* 0x0000000e11137210 */ /* 0x000fe40007ffe013 */
[----:B------:R-:W0:Y:S04]  /*0d00*/  @P4 LDG.E.U8 R14, desc[UR10][R2.64] ;  /* 0x0000000a020e4981 */ /* 0x000e28000c1e1100 */
[----:B------:R-:W1:Y:S01]  /*0d10*/  @!P4 LDS R17, [R8+0x4] ;  /* 0x000004000811c984 */ /* 0x000e620000000800 */
[----:B0-----:R-:W-:-:S02]  /*0d20*/  @P4 IMAD R14, R14, UR4, RZ ;  /* 0x000000040e0e4c24 */ /* 0x001fc4000f8e02ff */
[----:B-1----:R-:W-:Y:S01]  /*0d30*/  @!P4 IMAD R14, R17, UR4, RZ ;  /* 0x00000004110ecc24 */ /* 0x002fe2000f8e02ff */
[----:B------:R-:W0:Y:S01]  /*0d40*/  LDCU UR4, c[0x3][0x15c] ;  /* 0x00c02b80ff0477ac */ /* 0x000e220008000800 */
[----:B------:R-:W0:Y:S02]  /*0d50*/  @P3 LDG.E.U8 R17, desc[UR10][R6.64] ;  /* 0x0000000a06113981 */ /* 0x000e24000c1e1100 */
[----:B0-----:R-:W-:Y:S02]  /*0d60*/  @P3 IMAD R17, R17, UR4, RZ ;  /* 0x0000000411113c24 */ /* 0x001fe4000f8e02ff */
[----:B------:R-:W-:Y:S01]  /*0d70*/  @!P3 IMAD R17, R23, UR4, RZ ;  /* 0x000000041711bc24 */ /* 0x000fe2000f8e02ff */
[----:B------:R-:W0:Y:S01]  /*0d80*/  LDCU UR4, c[0x3][0x160] ;  /* 0x00c02c00ff0477ac */ /* 0x000e220008000800 */
[----:B------:R-:W-:Y:S03]  /*0d90*/  @!P6 LDS R23, [R8+0x84] ;  /* 0x000084000817e984 */ /* 0x000fe60000000800 */
[----:B------:R-:W-:-:S02]  /*0da0*/  IADD3 R19, PT, PT, R17, R14, R19 ;  /* 0x0000000e11137210 */ /* 0x000fc40007ffe013 */
[----:B------:R-:W0:Y:S04]  /*0db0*/  @P5 LDG.E.U8 R14, desc[UR10][R6.64] ;  /* 0x0000000a060e5981 */ /* 0x000e28000c1e1100 */
[----:B------:R-:W1:Y:S01]  /*0dc0*/  @!P5 LDS R17, [R8+0x80] ;  /* 0x000080000811d984 */ /* 0x000e620000000800 */
[----:B0-----:R-:W-:Y:S02]  /*0dd0*/  @P5 IMAD R14, R14, UR4, RZ ;  /* 0x000000040e0e5c24 */ /* 0x001fe4000f8e02ff */
[----:B-1----:R-:W-:Y:S01]  /*0de0*/  @!P5 IMAD R14, R17, UR4, RZ ;  /* 0x00000004110edc24 */ /* 0x002fe2000f8e02ff */
[----:B------:R-:W0:Y:S01]  /*0df0*/  LDCU UR4, c[0x3][0x164] ;  /* 0x00c02c80ff0477ac */ /* 0x000e220008000800 */
[----:B------:R-:W0:Y:S02]  /*0e00*/  @P6 LDG.E.U8 R17, desc[UR10][R6.64] ;  /* 0x0000000a06116981 */ /* 0x000e24000c1e1100 */
[----:B0-----:R-:W-:-:S02]  /*0e10*/  @P6 IMAD R17, R17, UR4, RZ ;  /* 0x0000000411116c24 */ /* 0x001fc4000f8e02ff */
[----:B------:R-:W-:Y:S01]  /*0e20*/  @!P6 IMAD R17, R23, UR4, RZ ;  /* 0x000000041711ec24 */ /* 0x000fe2000f8e02ff */
[----:B------:R-:W0:Y:S01]  /*0e30*/  LDCU UR4, c[0x3][0x170] ;  /* 0x00c02e00ff0477ac */ /* 0x000e220008000800 */
[----:B------:R-:W2:Y:S03]  /*0e40*/  @P2 LDG.E.U8 R23, desc[UR10][R2.64] ;  /* 0x0000000a02172981 */ /* 0x000ea6000c1e1100 */
[----:B------:R-:W-:Y:S02]  /*0e50*/  IADD3 R14, PT, PT, R17, R14, R19 ;  /* 0x0000000e110e7210 */ /* 0x000fe40007ffe013 */
[----:B------:R-:W0:Y:S04]  /*0e60*/  @P0 LDG.E.U8 R17, desc[UR10][R4.64] ;  /* 0x0000000a04110981 */ /* 0x000e28000c1e1100 */
[----:B------:R-:W1:Y:S01]  /*0e70*/  @!P0 LDS R19, [R8+-0x7c] ;  /* 0xffff840008138984 */ /* 0x000e620000000800 */
[----:B0-----:R-:W-:-:S02]  /*0e80*/  @P0 IMAD R17, R17, UR4, RZ ;  /* 0x0000000411110c24 */ /* 0x001fc4000f8e02ff */
[----:B-1----:R-:W-:Y:S01]  /*0e90*/  @!P0 IMAD R17, R19, UR4, RZ ;  /* 0x0000000413118c24 */ /* 0x002fe2000f8e02ff */
[----:B------:R-:W0:Y:S01]  /*0ea0*/  LDCU UR4, c[0x3][0x174] ;  /* 0x00c02e80ff0477ac */ /* 0x000e220008000800 */
[----:B------:R-:W0:Y:S03]  /*0eb0*/  @P1 LDG.E.U8 R19, desc[UR10][R2.64] ;  /* 0x0000000a02131981 */ /* 0x000e26000c1e1100 */
[----:B------:R-:W-:Y:S02]  /*0ec0*/  IADD3 R17, PT, PT, R17, R0, R13 ;  /* 0x0000000011117210 */ /* 0x000fe40007ffe00d */
[----:B------:R-:W1:Y:S01]  /*0ed0*/  @!P1 LDS R13, [R8+-0x4] ;  /* 0xfffffc00080d9984 */ /* 0x000e620000000800 */
[----:B0-----:R-:W-:-:S03]  /*0ee0*/  @P1 IMAD R0, R19, UR4, RZ ;  /* 0x0000000413001c24 */ /* 0x001fc6000f8e02ff */
[----:B------:R-:W0:Y:S01]  /*0ef0*/  @!P2 LDS R19, [R8] ;  /* 0x000000000813a984 */ /* 0x000e220000000800 */
[----:B-1----:R-:W-:Y:S01]  /*0f00*/  @!P1 IMAD R0, R13, UR4, RZ ;  /* 0x000000040d009c24 */ /* 0x002fe2000f8e02ff */
[----:B------:R-:W2:Y:S02]  /*0f10*/  LDCU UR4, c[0x3][0x178] ;  /* 0x00c02f00ff0477ac */ /* 0x000ea40008000800 */
[----:B--2---:R-:W-:Y:S02]  /*0f20*/  @P2 IMAD R13, R23, UR4, RZ ;  /* 0x00000004170d2c24 */ /* 0x004fe4000f8e02ff */
[----:B------:R-:W2:Y:S01]  /*0f30*/  @P3 LDG.E.U8 R23, desc[UR10][R6.64] ;  /* 0x0000000a06173981 */ /* 0x000ea2000c1e1100 */
[----:B0-----:R-:W-:Y:S01]  /*0f40*/  @!P2 IMAD R13, R19, UR4, RZ ;  /* 0x00000004130dac24 */ /* 0x001fe2000f8e02ff */
[----:B------:R-:W0:Y:S02]  /*0f50*/  LDCU UR4, c[0x3][0x17c] ;  /* 0x00c02f80ff0477ac */ /* 0x000e240008000800 */
[----:B------:R-:W0:Y:S02]  /*0f60*/  @P4 LDG.E.U8 R19, desc[UR10][R2.64] ;  /* 0x0000000a02134981 */ /* 0x000e24000c1e1100 */
[----:B------:R-:W-:-:S02]  /*0f70*/  IADD3 R17, PT, PT, R13, R0, R17 ;  /* 0x000000000d117210 */ /* 0x000fc40007ffe011 */
[----:B------:R-:W1:Y:S01]  /*0f80*/  @!P4 LDS R13, [R8+0x4] ;  /* 0x00000400080dc984 */ /* 0x000e620000000800 */
[----:B0-----:R-:W-:-:S03]  /*0f90*/  @P4 IMAD R0, R19, UR4, RZ ;  /* 0x0000000413004c24 */ /* 0x001fc6000f8e02ff */
[----:B------:R-:W0:Y:S01]  /*0fa0*/  @!P3 LDS R19, [R8+0x7c] ;  /* 0x00007c000813b984 */ /* 0x000e220000000800 */
        /* <DEDUP_REMOVED lines=19> */
[----:B------:R-:W1:Y:S01]  /*10e0*/  @!P0 LDS R13, [R8+-0x7c] ;  /* 0xffff8400080d8984 */ /* 0x000e620000000800 */
[----:B0-----:R-:W-:Y:S02]  /*10f0*/  @P0 IMAD R17, R19, UR4, RZ ;  /* 0x0000000413110c24 */ /* 0x001fe4000f8e02ff */
[----:B-1----:R-:W-:Y:S01]  /*1100*/  @!P0 IMAD R17, R13, UR4, RZ ;  /* 0x000000040d118c24 */ /* 0x002fe2000f8e02ff */
[----:B------:R-:W2:Y:S01]  /*1110*/  LDCU UR4, c[0x3][0x198] ;  /* 0x00c03300ff0477ac */ /* 0x000ea20008000800 */
[----:B------:R-:W3:Y:S03]  /*1120*/  @P2 LDG.E.U8 R13, desc[UR10][R2.64] ;  /* 0x0000000a020d2981 */ /* 0x000ee6000c1e1100 */
[----:B------:R-:W-:Y:S01]  /*1130*/  IADD3 R17, PT, PT, R17, R15, R12 ;  /* 0x0000000f11117210 */ /* 0x000fe20007ffe00c */
[----:B------:R-:W4:Y:S04]  /*1140*/  @P4 LDG.E.U8 R19, desc[UR10][R2.64] ;  /* 0x0000000a02134981 */ /* 0x000f28000c1e1100 */
[----:B------:R-:W0:Y:S01]  /*1150*/  @!P1 LDS R12, [R8+-0x4] ;  /* 0xfffffc00080c9984 */ /* 0x000e220000000800 */
[----:B--2---:R-:W-:-:S03]  /*1160*/  @P1 IMAD R15, R23, UR4, RZ ;  /* 0x00000004170f1c24 */ /* 0x004fc6000f8e02ff */
[----:B------:R-:W-:Y:S01]  /*1170*/  @!P0 LDS R23, [R8+-0x7c] ;  /* 0xffff840008178984 */ /* 0x000fe20000000800 */
[----:B0-----:R-:W-:Y:S01]  /*1180*/  @!P1 IMAD R15, R12, UR4, RZ ;  /* 0x000000040c0f9c24 */ /* 0x001fe2000f8e02ff */
[----:B------:R-:W3:Y:S02]  /*1190*/  LDCU UR4, c[0x3][0x19c] ;  /* 0x00c03380ff0477ac */ /* 0x000ee40008000800 */
[----:B------:R-:W0:Y:S01]  /*11a0*/  @!P2 LDS R12, [R8] ;  /* 0x00000000080ca984 */ /* 0x000e220000000800 */
[----:B---3--:R-:W-:Y:S02]  /*11b0*/  @P2 IMAD R24, R13, UR4, RZ ;  /* 0x000000040d182c24 */ /* 0x008fe4000f8e02ff */
[----:B0-----:R-:W-:Y:S01]  /*11c0*/  @!P2 IMAD R24, R12, UR4, RZ ;  /* 0x000000040c18ac24 */ /* 0x001fe2000f8e02ff */
[----:B------:R-:W4:Y:S01]  /*11d0*/  LDCU UR4, c[0x3][0x1a0] ;  /* 0x00c03400ff0477ac */ /* 0x000f220008000800 */
[----:B------:R-:W2:Y:S03]  /*11e0*/  @P3 LDG.E.U8 R12, desc[UR10][R6.64] ;  /* 0x0000000a060c3981 */ /* 0x000ea6000c1e1100 */
[----:B------:R-:W-:-:S02]  /*11f0*/  IADD3 R17, PT, PT, R24, R15, R17 ;  /* 0x0000000f18117210 */ /* 0x000fc40007ffe011 */
[----:B------:R-:W0:Y:S01]  /*1200*/  @!P4 LDS R15, [R8+0x4] ;  /* 0x00000400080fc984 */ /* 0x000e220000000800 */
[----:B----4-:R-:W-:-:S03]  /*1210*/  @P4 IMAD R13, R19, UR4, RZ ;  /* 0x00000004130d4c24 */ /* 0x010fc6000f8e02ff */
[----:B------:R-:W1:Y:S01]  /*1220*/  @!P3 LDS R19, [R8+0x7c] ;  /* 0x00007c000813b984 */ /* 0x000e620000000800 */
[----:B0-----:R-:W-:Y:S01]  /*1230*/  @!P4 IMAD R13, R15, UR4, RZ ;  /* 0x000000040f0dcc24 */ /* 0x001fe2000f8e02ff */
[----:B------:R-:W2:Y:S02]  /*1240*/  LDCU UR4, c[0x3][0x1a4] ;  /* 0x00c03480ff0477ac */ /* 0x000ea40008000800 */
[----:B------:R-:W3:Y:S01]  /*1250*/  @P5 LDG.E.U8 R15, desc[UR10][R6.64] ;  /* 0x0000000a060f5981 */ /* 0x000ee2000c1e1100 */
[----:B--2---:R-:W-:-:S03]  /*1260*/  @P3 IMAD R24, R12, UR4, RZ ;  /* 0x000000040c183c24 */ /* 0x004fc6000f8e02ff */
[----:B------:R-:W2:Y:S01]  /*1270*/  @P6 LDG.E.U8 R12, desc[UR10][R6.64] ;  /* 0x0000000a060c6981 */ /* 0x000ea2000c1e1100 */
[----:B-1----:R-:W-:Y:S01]  /*1280*/  @!P3 IMAD R24, R19, UR4, RZ ;  /* 0x000000041318bc24 */ /* 0x002fe2000f8e02ff */
[----:B------:R-:W3:Y:S02]  /*1290*/  LDCU UR4, c[0x3][0x1a8] ;  /* 0x00c03500ff0477ac */ /* 0x000ee40008000800 */
[----:B------:R-:W0:Y:S02]  /*12a0*/  @!P5 LDS R19, [R8+0x80] ;  /* 0x000080000813d984 */ /* 0x000e240000000800 */
[----:B------:R-:W-:Y:S02]  /*12b0*/  IADD3 R24, PT, PT, R24, R13, R17 ;  /* 0x0000000d18187210 */ /* 0x000fe40007ffe011 */
[----:B------:R-:W4:Y:S01]  /*12c0*/  @P0 LDG.E.U8 R13, desc[UR10][R4.64] ;  /* 0x0000000a040d0981 */ /* 0x000f22000c1e1100 */
[----:B---3--:R-:W-:-:S03]  /*12d0*/  @P5 IMAD R17, R15, UR4, RZ ;  /* 0x000000040f115c24 */ /* 0x008fc6000f8e02ff */
[----:B------:R-:W1:Y:S01]  /*12e0*/  @!P6 LDS R15, [R8+0x84] ;  /* 0x00008400080fe984 */ /* 0x000e620000000800 */
[----:B0-----:R-:W-:Y:S01]  /*12f0*/  @!P5 IMAD R17, R19, UR4, RZ ;  /* 0x000000041311dc24 */ /* 0x001fe2000f8e02ff */
[----:B------:R-:W2:Y:S02]  /*1300*/  LDCU UR4, c[0x3][0x1ac] ;  /* 0x00c03580ff0477ac */ /* 0x000ea40008000800 */
[----:B------:R-:W3:Y:S01]  /*1310*/  @P2 LDG.E.U8 R19, desc[UR10][R2.64] ;  /* 0x0000000a02132981 */ /* 0x000ee2000c1e1100 */
[----:B--2---:R-:W-:Y:S02]  /*1320*/  @P6 IMAD R12, R12, UR4, RZ ;  /* 0x000000040c0c6c24 */ /* 0x004fe4000f8e02ff */
[----:B-1----:R-:W-:Y:S01]  /*1330*/  @!P6 IMAD R12, R15, UR4, RZ ;  /* 0x000000040f0cec24 */ /* 0x002fe2000f8e02ff */
[----:B------:R-:W4:Y:S01]  /*1340*/  LDCU UR4, c[0x3][0x1b8] ;  /* 0x00c03700ff0477ac */ /* 0x000f220008000800 */
[----:B------:R-:W2:Y:S03]  /*1350*/  @P1 LDG.E.U8 R15, desc[UR10][R2.64] ;  /* 0x0000000a020f1981 */ /* 0x000ea6000c1e1100 */
[----:B------:R-:W-:Y:S01]  /*1360*/  IADD3 R12, PT, PT, R12, R17, R24 ;  /* 0x000000110c0c7210 */ /* 0x000fe20007ffe018 */
[----:B----4-:R-:W-:-:S02]  /*1370*/  @P0 IMAD R17, R13, UR4, RZ ;  /* 0x000000040d110c24 */ /* 0x010fc4000f8e02ff */
[----:B------:R-:W4:Y:S01]  /*1380*/  @P4 LDG.E.U8 R13, desc[UR10][R2.64] ;  /* 0x0000000a020d4981 */ /* 0x000f22000c1e1100 */
[----:B------:R-:W-:Y:S01]  /*1390*/  @!P0 IMAD R17, R23, UR4, RZ ;  /* 0x0000000417118c24 */ /* 0x000fe2000f8e02ff */
[----:B------:R-:W2:Y:S02]  /*13a0*/  LDCU UR4, c[0x3][0x1bc] ;  /* 0x00c03780ff0477ac */ /* 0x000ea40008000800 */
[----:B------:R-:W-:Y:S02]  /*13b0*/  @!P4 LDS R23, [R8+0x4] ;  /* 0x000004000817c984 */ /* 0x000fe40000000800 */
[----:B------:R-:W-:Y:S02]  /*13c0*/  IADD3 R27, PT, PT, R17, R27, R10 ;  /* 0x0000001b111b7210 */ /* 0x000fe40007ffe00a */
[----:B------:R-:W0:Y:S04]  /*13d0*/  @!P1 LDS R10, [R8+-0x4] ;  /* 0xfffffc00080a9984 */ /* 0x000e280000000800 */
[----:B------:R-:W5:Y:S01]  /*13e0*/  @P3 LDG.E.U8 R17, desc[UR10][R6.64] ;  /* 0x0000000a06113981 */ /* 0x000f62000c1e1100 */
[----:B--2---:R-:W-:-:S02]  /*13f0*/  @P1 IMAD R15, R15, UR4, RZ ;  /* 0x000000040f0f1c24 */ /* 0x004fc4000f8e02ff */
[----:B0-----:R-:W-:Y:S01]  /*1400*/  @!P1 IMAD R15, R10, UR4, RZ ;  /* 0x000000040a0f9c24 */ /* 0x001fe2000f8e02ff */
[----:B------:R-:W3:Y:S01]  /*1410*/  LDCU UR4, c[0x3][0x1c0] ;  /* 0x00c03800ff0477ac */ /* 0x000ee20008000800 */
[----:B------:R-:W0:Y:S01]  /*1420*/  @!P2 LDS R10, [R8] ;  /* 0x00000000080aa984 */ /* 0x000e220000000800 */
[----:B---3--:R-:W-:Y:S02]  /*1430*/  @P2 IMAD R24, R19, UR4, RZ ;  /* 0x0000000413182c24 */ /* 0x008fe4000f8e02ff */
[----:B0-----:R-:W-:Y:S01]  /*1440*/  @!P2 IMAD R24, R10, UR4, RZ ;  /* 0x000000040a18ac24 */ /* 0x001fe2000f8e02ff */
[----:B------:R-:W4:Y:S01]  /*1450*/  LDCU UR4, c[0x3][0x1c4] ;  /* 0x00c03880ff0477ac */ /* 0x000f220008000800 */
[----:B------:R-:W2:Y:S03]  /*1460*/  @P5 LDG.E.U8 R10, desc[UR10][R6.64] ;  /* 0x0000000a060a5981 */ /* 0x000ea6000c1e1100 */
[----:B------:R-:W-:-:S02]  /*1470*/  IADD3 R27, PT, PT, R24, R15, R27 ;  /* 0x0000000f181b7210 */ /* 0x000fc40007ffe01b */
[----:B------:R-:W3:Y:S01]  /*1480*/  @P6 LDG.E.U8 R15, desc[UR10][R6.64] ;  /* 0x0000000a060f6981 */ /* 0x000ee2000c1e1100 */
[----:B----4-:R-:W-:-:S03]  /*1490*/  @P4 IMAD R19, R13, UR4, RZ ;  /* 0x000000040d134c24 */ /* 0x010fc6000f8e02ff */
[----:B------:R-:W0:Y:S01]  /*14a0*/  @!P3 LDS R13, [R8+0x7c] ;  /* 0x00007c00080db984 */ /* 0x000e220000000800 */
[----:B------:R-:W-:Y:S01]  /*14b0*/  @!P4 IMAD R19, R23, UR4, RZ ;  /* 0x000000041713cc24 */ /* 0x000fe2000f8e02ff */
[----:B------:R-:W5:Y:S02]  /*14c0*/  LDCU UR4, c[0x3][0x1c8] ;  /* 0x00c03900ff0477ac */ /* 0x000f640008000800 */
[----:B------:R-:W-:Y:S01]  /*14d0*/  @!P6 LDS R23, [R8+0x84] ;  /* 0x000084000817e984 */ /* 0x000fe20000000800 */
[----:B-----5:R-:W-:-:S03]  /*14e0*/  @P3 IMAD R24, R17, UR4, RZ ;  /* 0x0000000411183c24 */ /* 0x020fc6000f8e02ff */
[----:B------:R-:W1:Y:S01]  /*14f0*/  @!P5 LDS R17, [R8+0x80] ;  /* 0x000080000811d984 */ /* 0x000e620000000800 */
[----:B0-----:R-:W-:Y:S01]  /*1500*/  @!P3 IMAD R24, R13, UR4, RZ ;  /* 0x000000040d18bc24 */ /* 0x001fe2000f8e02ff */
[----:B------:R-:W2:Y:S02]  /*1510*/  LDCU UR4, c[0x3][0x1cc] ;  /* 0x00c03980ff0477ac */ /* 0x000ea40008000800 */
[----:B------:R-:W4:Y:S02]  /*1520*/  @P0 LDG.E.U8 R13, desc[UR10][R4.64] ;  /* 0x0000000a040d0981 */ /* 0x000f24000c1e1100 */
[----:B------:R-:W-:Y:S02]  /*1530*/  IADD3 R24, PT, PT, R24, R19, R27 ;  /* 0x0000001318187210 */ /* 0x000fe40007ffe01b */
[----:B------:R-:W5:Y:S04]  /*1540*/  @P1 LDG.E.U8 R19, desc[UR10][R2.64] ;  /* 0x0000000a02131981 */ /* 0x000f68000c1e1100 */
[----:B------:R-:W-:Y:S01]  /*1550*/  @!P1 LDS R27, [R8+-0x4] ;  /* 0xfffffc00081b9984 */ /* 0x000fe20000000800 */
[----:B--2---:R-:W-:-:S02]  /*1560*/  @P5 IMAD R10, R10, UR4, RZ ;  /* 0x000000040a0a5c24 */ /* 0x004fc4000f8e02ff */
[----:B-1----:R-:W-:Y:S01]  /*1570*/  @!P5 IMAD R10, R17, UR4, RZ ;  /* 0x00000004110adc24 */ /* 0x002fe2000f8e02ff */
[----:B------:R-:W3:Y:S02]  /*1580*/  LDCU UR4, c[0x3][0x1d0] ;  /* 0x00c03a00ff0477ac */ /* 0x000ee40008000800 */
[----:B---3--:R-:W-:Y:S02]  /*1590*/  @P6 IMAD R17, R15, UR4, RZ ;  /* 0x000000040f116c24 */ /* 0x008fe4000f8e02ff */
[----:B------:R-:W2:Y:S01]  /*15a0*/  @P2 LDG.E.U8 R15, desc[UR10][R2.64] ;  /* 0x0000000a020f2981 */ /* 0x000ea2000c1e1100 */
[----:B------:R-:W-:Y:S01]  /*15b0*/  @!P6 IMAD R17, R23, UR4, RZ ;  /* 0x000000041711ec24 */ /* 0x000fe2000f8e02ff */
[----:B------:R-:W4:Y:S04]  /*15c0*/  LDCU UR4, c[0x3][0x1dc] ;  /* 0x00c03b80ff0477ac */ /* 0x000f280008000800 */
[----:B------:R-:W-:-:S02]  /*15d0*/  IADD3 R10, PT, PT, R17, R10, R24 ;  /* 0x0000000a110a7210 */ /* 0x000fc40007ffe018 */
[----:B------:R-:W0:Y:S04]  /*15e0*/  @!P0 LDS R24, [R8+-0x7c] ;  /* 0xffff840008188984 */ /* 0x000e280000000800 */
[----:B------:R-:W3:Y:S01]  /*15f0*/  @P4 LDG.E.U8 R17, desc[UR10][R2.64] ;  /* 0x0000000a02114981 */ /* 0x000ee2000c1e1100 */
[----:B----4-:R-:W-:-:S03]  /*1600*/  @P0 IMAD R23, R13, UR4, RZ ;  /* 0x000000040d170c24 */ /* 0x010fc6000f8e02ff */
[----:B------:R-:W4:Y:S01]  /*1610*/  @P3 LDG.E.U8 R13, desc[UR10][R6.64] ;  /* 0x0000000a060d3981 */ /* 0x000f22000c1e1100 */
[----:B0-----:R-:W-:Y:S01]  /*1620*/  @!P0 IMAD R23, R24, UR4, RZ ;  /* 0x0000000418178c24 */ /* 0x001fe2000f8e02ff */
[----:B------:R-:W5:Y:S02]  /*1630*/  LDCU UR4, c[0x3][0x1e0] ;  /* 0x00c03c00ff0477ac */ /* 0x000f640008000800 */
[----:B------:R-:W-:Y:S02]  /*1640*/  @!P2 LDS R24, [R8] ;  /* 0x000000000818a984 */ /* 0x000fe40000000800 */
[----:B------:R-:W-:Y:S02]  /*1650*/  IADD3 R23, PT, PT, R23, R22, R16 ;  /* 0x0000001617177210 */ /* 0x000fe40007ffe010 */
[----:B------:R-:W0:Y:S01]  /*1660*/  @!P1 LDS R16, [R8+-0x4] ;  /* 0xfffffc0008109984 */ /* 0x000e220000000800 */
[----:B-----5:R-:W-:Y:S02]  /*1670*/  @P1 IMAD R19, R19, UR4, RZ ;  /* 0x0000000413131c24 */ /* 0x020fe4000f8e02ff */
[----:B0-----:R-:W-:Y:S01]  /*1680*/  @!P1 IMAD R19, R16, UR4, RZ ;  /* 0x0000000410139c24 */ /* 0x001fe2000f8e02ff */
[----:B------:R-:W2:Y:S01]  /*1690*/  LDCU UR4, c[0x3][0x1e4] ;  /* 0x00c03c80ff0477ac */ /* 0x000ea20008000800 */
[----:B------:R-:W5:Y:S01]  /*16a0*/  @P5 LDG.E.U8 R16, desc[UR10][R6.64] ;  /* 0x0000000a06105981 */ /* 0x000f62000c1e1100 */
[----:B--2---:R-:W-:-:S03]  /*16b0*/  @P2 IMAD R22, R15, UR4, RZ ;  /* 0x000000040f162c24 */ /* 0x004fc6000f8e02ff */
[----:B------:R-:W2:Y:S01]  /*16c0*/  @P6 LDG.E.U8 R15, desc[UR10][R6.64] ;  /* 0x0000000a060f6981 */ /* 0x000ea2000c1e1100 */
[----:B------:R-:W-:Y:S01]  /*16d0*/  @!P2 IMAD R22, R24, UR4, RZ ;  /* 0x000000041816ac24 */ /* 0x000fe2000f8e02ff */
[----:B------:R-:W3:Y:S02]  /*16e0*/  LDCU UR4, c[0x3][0x1e8] ;  /* 0x00c03d00ff0477ac */ /* 0x000ee40008000800 */
[----:B------:R-:W-:Y:S02]  /*16f0*/  @!P3 LDS R24, [R8+0x7c] ;  /* 0x00007c000818b984 */ /* 0x000fe40000000800 */
[----:B------:R-:W-:Y:S02]  /*1700*/  IADD3 R23, PT, PT, R22, R19, R23 ;  /* 0x0000001316177210 */ /* 0x000fe40007ffe017 */
[----:B------:R-:W2:Y:S04]  /*1710*/  @P0 LDG.E.U8 R19, desc[UR10][R4.64] ;  /* 0x0000000a04130981 */ /* 0x000ea8000c1e1100 */
[----:B------:R-:W0:Y:S04]  /*1720*/  @!P4 LDS R22, [R8+0x4] ;  /* 0x000004000816c984 */ /* 0x000e280000000800 */
[----:B------:R-:W2:Y:S01]  /*1730*/  @P0 LDG.E.U8 R4, desc[UR10][R4.64] ;  /* 0x0000000a04040981 */ /* 0x000ea2000c1e1100 */
[----:B---3--:R-:W-:-:S03]  /*1740*/  @P4 IMAD R17, R17, UR4, RZ ;  /* 0x0000000411114c24 */ /* 0x008fc6000f8e02ff */
[----:B------:R-:W3:Y:S01]  /*1750*/  @P6 LDG.E.U8 R5, desc[UR10][R6.64] ;  /* 0x0000000a06056981 */ /* 0x000ee2000c1e1100 */
[----:B0-----:R-:W-:Y:S01]  /*1760*/  @!P4 IMAD R17, R22, UR4, RZ ;  /* 0x000000041611cc24 */ /* 0x001fe2000f8e02ff */
[----:B------:R-:W4:Y:S02]  /*1770*/  LDCU UR4, c[0x3][0x1ec] ;  /* 0x00c03d80ff0477ac */ /* 0x000f240008000800 */
[----:B----4-:R-:W-:Y:S02]  /*1780*/  @P3 IMAD R22, R13, UR4, RZ ;  /* 0x000000040d163c24 */ /* 0x010fe4000f8e02ff */
[----:B------:R-:W-:Y:S01]  /*1790*/  @!P3 IMAD R22, R24, UR4, RZ ;  /* 0x000000041816bc24 */ /* 0x000fe2000f8e02ff */
[----:B------:R-:W5:Y:S01]  /*17a0*/  LDCU UR4, c[0x3][0x1f0] ;  /* 0x00c03e00ff0477ac */ /* 0x000f620008000800 */
[----:B------:R-:W4:Y:S03]  /*17b0*/  @P1 LDG.E.U8 R24, desc[UR10][R2.64] ;  /* 0x0000000a02181981 */ /* 0x000f26000c1e1100 */
[----:B------:R-:W-:Y:S01]  /*17c0*/  IADD3 R17, PT, PT, R22, R17, R23 ;  /* 0x0000001116117210 */ /* 0x000fe20007ffe017 */
[----:B------:R-:W3:Y:S04]  /*17d0*/  @P2 LDG.E.U8 R13, desc[UR10][R2.64] ;  /* 0x0000000a020d2981 */ /* 0x000ee8000c1e1100 */
[----:B------:R-:W0:Y:S04]  /*17e0*/  @!P5 LDS R22, [R8+0x80] ;  /* 0x000080000816d984 */ /* 0x000e280000000800 */
[----:B------:R-:W3:Y:S01]  /*17f0*/  @P1 LDG.E.U8 R23, desc[UR10][R2.64] ;  /* 0x0000000a02171981 */ /* 0x000ee2000c1e1100 */
[----:B-----5:R-:W-:-:S02]  /*1800*/  @P5 IMAD R16, R16, UR4, RZ ;  /* 0x0000000410105c24 */ /* 0x020fc4000f8e02ff */
[----:B0-----:R-:W-:Y:S01]  /*1810*/  @!P5 IMAD R16, R22, UR4, RZ ;  /* 0x000000041610dc24 */ /* 0x001fe2000f8e02ff */
[----:B------:R-:W2:Y:S01]  /*1820*/  LDCU UR4, c[0x3][0x1f4] ;  /* 0x00c03e80ff0477ac */ /* 0x000ea20008000800 */
[----:B------:R-:W0:Y:S01]  /*1830*/  @!P6 LDS R22, [R8+0x84] ;  /* 0x000084000816e984 */ /* 0x000e220000000800 */
[----:B--2---:R-:W-:Y:S02]  /*1840*/  @P6 IMAD R15, R15, UR4, RZ ;  /* 0x000000040f0f6c24 */ /* 0x004fe4000f8e02ff */
[----:B0-----:R-:W-:Y:S01]  /*1850*/  @!P6 IMAD R15, R22, UR4, RZ ;  /* 0x00000004160fec24 */ /* 0x001fe2000f8e02ff */
[----:B------:R-:W0:Y:S01]  /*1860*/  LDCU UR4, c[0x3][0x200] ;  /* 0x00c04000ff0477ac */ /* 0x000e220008000800 */
[----:B------:R-:W1:Y:S03]  /*1870*/  @!P0 LDS R22, [R8+-0x7c] ;  /* 0xffff840008168984 */ /* 0x000e660000000800 */
[----:B------:R-:W-:-:S02]  /*1880*/  IADD3 R15, PT, PT, R15, R16, R17 ;  /* 0x000000100f0f7210 */ /* 0x000fc40007ffe011 */
[----:B------:R-:W2:Y:S04]  /*1890*/  @P3 LDG.E.U8 R17, desc[UR10][R6.64] ;  /* 0x0000000a06113981 */ /* 0x000ea8000c1e1100 */
[----:B------:R-:W5:Y:S01]  /*18a0*/  @P4 LDG.E.U8 R16, desc[UR10][R2.64] ;  /* 0x0000000a02104981 */ /* 0x000f62000c1e1100 */
[----:B0-----:R-:W-:-:S03]  /*18b0*/  @P0 IMAD R25, R19, UR4, RZ ;  /* 0x0000000413190c24 */ /* 0x001fc6000f8e02ff */
[----:B------:R-:W5:Y:S01]  /*18c0*/  @P5 LDG.E.U8 R19, desc[UR10][R6.64] ;  /* 0x0000000a06135981 */ /* 0x000f62000c1e1100 */
[----:B-1----:R-:W-:Y:S01]  /*18d0*/  @!P0 IMAD R25, R22, UR4, RZ ;  /* 0x0000000416198c24 */ /* 0x002fe2000f8e02ff */
[----:B------:R-:W4:Y:S02]  /*18e0*/  LDCU UR4, c[0x3][0x204] ;  /* 0x00c04080ff0477ac */ /* 0x000f240008000800 */
[----:B------:R-:W5:Y:S02]  /*18f0*/  @P2 LDG.E.U8 R22, desc[UR10][R2.64] ;  /* 0x0000000a02162981 */ /* 0x000f64000c1e1100 */
[----:B------:R-:W-:Y:S02]  /*1900*/  IADD3 R25, PT, PT, R25, R20, R21 ;  /* 0x0000001419197210 */ /* 0x000fe40007ffe015 */
[----:B------:R-:W5:Y:S04]  /*1910*/  @P3 LDG.E.U8 R21, desc[UR10][R6.64] ;  /* 0x0000000a06153981 */ /* 0x000f68000c1e1100 */
[----:B------:R-:W5:Y:S04]  /*1920*/  @P4 LDG.E.U8 R20, desc[UR10][R2.64] ;  /* 0x0000000a02144981 */ /* 0x000f68000c1e1100 */
[----:B------:R-:W5:Y:S04]  /*1930*/  @P5 LDG.E.U8 R2, desc[UR10][R6.64] ;  /* 0x0000000a06025981 */ /* 0x000f68000c1e1100 */
[----:B------:R0:W5:Y:S01]  /*1940*/  @P6 LDG.E.U8 R3, desc[UR10][R6.64] ;  /* 0x0000000a06036981 */ /* 0x000162000c1e1100 */
[----:B----4-:R-:W-:-:S02]  /*1950*/  @P1 IMAD R24, R24, UR4, RZ ;  /* 0x0000000418181c24 */ /* 0x010fc4000f8e02ff */
[----:B------:R-:W-:Y:S01]  /*1960*/  @!P1 IMAD R24, R27, UR4, RZ ;  /* 0x000000041b189c24 */ /* 0x000fe2000f8e02ff */
[----:B------:R-:W5:Y:S01]  /*1970*/  LDCU UR4, c[0x3][0x20c] ;  /* 0x00c04180ff0477ac */ /* 0x000f620008000800 */
[----:B---3--:R-:W-:Y:S01]  /*1980*/  @P2 IMAD R13, R13, UR5, RZ ;  /* 0x000000050d0d2c24 */ /* 0x008fe2000f8e02ff */
[----:B0-----:R-:W-:Y:S01]  /*1990*/  @!P0 LDS R6, [R8+-0x7c] ;  /* 0xffff840008068984 */ /* 0x001fe20000000800 */
[----:B------:R-:W-:Y:S01]  /*19a0*/  @!P2 IMAD R13, R28, UR5, RZ ;  /* 0x000000051c0dac24 */ /* 0x000fe2000f8e02ff */
[----:B------:R-:W2:Y:S02]  /*19b0*/  LDCU UR5, c[0x3][0x210] ;  /* 0x00c04200ff0577ac */ /* 0x000ea40008000800 */
[----:B------:R-:W-:Y:S02]  /*19c0*/  @!P1 LDS R7, [R8+-0x4] ;  /* 0xfffffc0008079984 */ /* 0x000fe40000000800 */
[----:B------:R-:W-:Y:S02]  /*19d0*/  IADD3 R13, PT, PT, R13, R24, R25 ;  /* 0x000000180d0d7210 */ /* 0x000fe40007ffe019 */
[----:B------:R-:W0:Y:S04]  /*19e0*/  @!P3 LDS R25, [R8+0x7c] ;  /* 0x00007c000819b984 */ /* 0x000e280000000800 */
[----:B------:R-:W1:Y:S01]  /*19f0*/  @!P4 LDS R24, [R8+0x4] ;  /* 0x000004000818c984 */ /* 0x000e620000000800 */
[----:B--2---:R-:W-:-:S02]  /*1a00*/  @P3 IMAD R17, R17, UR5, RZ ;  /* 0x0000000511113c24 */ /* 0x004fc4000f8e02ff */
[----:B0-----:R-:W-:Y:S01]  /*1a10*/  @!P3 IMAD R17, R25, UR5, RZ ;  /* 0x000000051911bc24 */ /* 0x001fe2000f8e02ff */
[----:B------:R-:W0:Y:S01]  /*1a20*/  LDCU UR5, c[0x3][0x224] ;  /* 0x00c04480ff0577ac */ /* 0x000e220008000800 */
[----:B-----5:R-:W-:Y:S02]  /*1a30*/  @P4 IMAD R16, R16, UR4, RZ ;  /* 0x0000000410104c24 */ /* 0x020fe4000f8e02ff */
[----:B-1----:R-:W-:Y:S01]  /*1a40*/  @!P4 IMAD R16, R24, UR4, RZ ;  /* 0x000000041810cc24 */ /* 0x002fe2000f8e02ff */
[----:B------:R-:W1:Y:S01]  /*1a50*/  LDCU UR4, c[0x3][0x214] ;  /* 0x00c04280ff0477ac */ /* 0x000e620008000800 */
[----:B------:R-:W2:Y:S01]  /*1a60*/  @!P5 LDS R24, [R8+0x80] ;  /* 0x000080000818d984 */ /* 0x000ea20000000800 */
[----:B0-----:R-:W-:Y:S02]  /*1a70*/  @P0 IMAD R4, R4, UR5, RZ ;  /* 0x0000000504040c24 */ /* 0x001fe4000f8e02ff */
[----:B------:R-:W-:Y:S01]  /*1a80*/  @!P0 IMAD R4, R6, UR5, RZ ;  /* 0x0000000506048c24 */ /* 0x000fe2000f8e02ff */
[----:B------:R-:W0:Y:S01]  /*1a90*/  LDCU UR5, c[0x3][0x228] ;  /* 0x00c04500ff0577ac */ /* 0x000e220008000800 */
[----:B------:R-:W3:Y:S01]  /*1aa0*/  @!P2 LDS R6, [R8] ;  /* 0x000000000806a984 */ /* 0x000ee20000000800 */
[----:B-1----:R-:W-:-:S02]  /*1ab0*/  @P5 IMAD R19, R19, UR4, RZ ;  /* 0x0000000413135c24 */ /* 0x002fc4000f8e02ff */
[----:B------:R-:W-:Y:S02]  /*1ac0*/  @P2 IMAD R22, R22, UR8, RZ ;  /* 0x0000000816162c24 */ /* 0x000fe4000f8e02ff */
[----:B--2---:R-:W-:Y:S01]  /*1ad0*/  @!P5 IMAD R19, R24, UR4, RZ ;  /* 0x000000041813dc24 */ /* 0x004fe2000f8e02ff */
[----:B------:R-:W1:Y:S01]  /*1ae0*/  LDCU UR4, c[0x0][0x398] ;  /* 0x00007300ff0477ac */ /* 0x000e620008000800 */
[----:B0-----:R-:W-:Y:S02]  /*1af0*/  @P1 IMAD R23, R23, UR5, RZ ;  /* 0x0000000517171c24 */ /* 0x001fe4000f8e02ff */
[----:B------:R-:W-:Y:S01]  /*1b00*/  @!P1 IMAD R23, R7, UR5, RZ ;  /* 0x0000000507179c24 */ /* 0x000fe2000f8e02ff */
[----:B------:R-:W0:Y:S01]  /*1b10*/  LDCU UR5, c[0x3][0x230] ;  /* 0x00c04600ff0577ac */ /* 0x000e220008000800 */
[----:B------:R-:W2:Y:S01]  /*1b20*/  @!P4 LDS R7, [R8+0x4] ;  /* 0x000004000807c984 */ /* 0x000ea20000000800 */
[----:B---3--:R-:W-:Y:S01]  /*1b30*/  @!P2 IMAD R22, R6, UR8, RZ ;  /* 0x000000080616ac24 */ /* 0x008fe2000f8e02ff */
[----:B------:R-:W3:Y:S02]  /*1b40*/  LDCU UR8, c[0x3][0x234] ;  /* 0x00c04680ff0877ac */ /* 0x000ee40008000800 */
[----:B------:R-:W4:Y:S01]  /*1b50*/  @!P3 LDS R6, [R8+0x7c] ;  /* 0x00007c000806b984 */ /* 0x000f220000000800 */
[----:B-1----:R-:W-:-:S04]  /*1b60*/  ISETP.GT.AND P1, PT, R18, UR4, PT ;  /* 0x0000000412007c0c */ /* 0x002fc8000bf24270 */
[----:B------:R-:W-:-:S04]  /*1b70*/  ISETP.GT.U32.AND P1, PT, R18, UR4, P1 ;  /* 0x0000000412007c0c */ /* 0x000fc80008f24070 */
[----:B------:R-:W-:-:S04]  /*1b80*/  SEL R25, R18, UR4, P1 ;  /* 0x0000000412197c07 */ /* 0x000fc80008800000 */
[----:B------:R-:W-:-:S04]  /*1b90*/  ISETP.GT.AND P0, PT, R14, R25, PT ;  /* 0x000000190e00720c */ /* 0x000fc80003f04270 */
[----:B------:R-:W-:-:S04]  /*1ba0*/  ISETP.GT.U32.AND P0, PT, R14, UR4, P0 ;  /* 0x000000040e007c0c */ /* 0x000fc80008704070 */
[----:B------:R-:W-:Y:S02]  /*1bb0*/  SEL R25, R14, R25, P0 ;  /* 0x000000190e197207 */ /* 0x000fe40000000000 */
[----:B------:R-:W1:Y:S02]  /*1bc0*/  @!P6 LDS R14, [R8+0x84] ;  /* 0x00008400080ee984 */ /* 0x000e640000000800 */
[----:B------:R-:W-:-:S04]  /*1bd0*/  ISETP.GT.AND P2, PT, R0, R25, PT ;  /* 0x000000190000720c */ /* 0x000fc80003f44270 */
[----:B------:R-:W-:Y:S01]  /*1be0*/  ISETP.GT.U32.AND P2, PT, R0, UR4, P2 ;  /* 0x0000000400007c0c */ /* 0x000fe20009744070 */
[----:B---3--:R-:W-:-:S03]  /*1bf0*/  @P3 IMAD R21, R21, UR8, RZ ;  /* 0x0000000815153c24 */ /* 0x008fc6000f8e02ff */
[----:B------:R-:W-:Y:S01]  /*1c00*/  SEL R25, R0, R25, P2 ;  /* 0x0000001900197207 */ /* 0x000fe20001000000 */
[----:B0-----:R-:W-:Y:S01]  /*1c10*/  @P4 IMAD R20, R20, UR5, RZ ;  /* 0x0000000514144c24 */ /* 0x001fe2000f8e02ff */
[----:B------:R0:W3:Y:S01]  /*1c20*/  @!P5 LDS R0, [R8+0x80] ;  /* 0x000080000800d984 */ /* 0x0000e20000000800 */
[----:B--2---:R-:W-:Y:S01]  /*1c30*/  @!P4 IMAD R20, R7, UR5, RZ ;  /* 0x000000050714cc24 */ /* 0x004fe2000f8e02ff */
[-C--:B------:R-:W-:Y:S01]  /*1c40*/  ISETP.GT.AND P4, PT, R12, R25.reuse, PT ;  /* 0x000000190c00720c */ /* 0x080fe20003f84270 */
[----:B------:R-:W0:Y:S01]  /*1c50*/  LDCU UR5, c[0x3][0x218] ;  /* 0x00c04300ff0577ac */ /* 0x000e220008000800 */
[----:B----4-:R-:W-:Y:S02]  /*1c60*/  @!P3 IMAD R21, R6, UR8, RZ ;  /* 0x000000080615bc24 */ /* 0x010fe4000f8e02ff */
[----:B------:R1:W2:Y:S01]  /*1c70*/  @!P6 LDS R6, [R8+0x84] ;  /* 0x000084000806e984 */ /* 0x0002a20000000800 */
[C---:B------:R-:W-:Y:S01]  /*1c80*/  ISETP.GT.U32.AND P4, PT, R12.reuse, UR4, P4 ;  /* 0x000000040c007c0c */ /* 0x040fe2000a784070 */
[----:B------:R-:W4:Y:S03]  /*1c90*/  LDCU UR8, c[0x3][0x238] ;  /* 0x00c04700ff0877ac */ /* 0x000f260008000800 */
[----:B------:R-:W-:-:S04]  /*1ca0*/  SEL R25, R12, R25, P4 ;  /* 0x000000190c197207 */ /* 0x000fc80002000000 */
[----:B------:R-:W-:-:S04]  /*1cb0*/  ISETP.GT.AND P3, PT, R10, R25, PT ;  /* 0x000000190a00720c */ /* 0x000fc80003f64270 */
[----:B------:R-:W-:-:S04]  /*1cc0*/  ISETP.GT.U32.AND P3, PT, R10, UR4, P3 ;  /* 0x000000040a007c0c */ /* 0x000fc80009f64070 */
[----:B------:R-:W-:Y:S02]  /*1cd0*/  SEL R10, R10, R25, P3 ;  /* 0x000000190a0a7207 */ /* 0x000fe40001800000 */
[----:B------:R-:W-:Y:S02]  /*1ce0*/  SEL R7, RZ, 0xffffffff, P1 ;  /* 0xffffffffff077807 */ /* 0x000fe40000800000 */
[----:B------:R-:W-:Y:S01]  /*1cf0*/  ISETP.GT.AND P1, PT, R15, R10, PT ;  /* 0x0000000a0f00720c */ /* 0x000fe20003f24270 */
[----:B0-----:R-:W-:Y:S01]  /*1d00*/  @P6 IMAD R8, R5, UR5, RZ ;  /* 0x0000000505086c24 */ /* 0x001fe2000f8e02ff */
[----:B------:R-:W-:Y:S01]  /*1d10*/  IADD3 R13, PT, PT, R17, R16, R13 ;  /* 0x00000010110d7210 */ /* 0x000fe20007ffe00d */
[----:B-1----:R-:W-:Y:S01]  /*1d20*/  @!P6 IMAD R8, R14, UR5, RZ ;  /* 0x000000050e08ec24 */ /* 0x002fe2000f8e02ff */
[----:B------:R-:W-:Y:S02]  /*1d30*/  ISETP.GT.U32.AND P1, PT, R15, UR4, P1 ;  /* 0x000000040f007c0c */ /* 0x000fe40008f24070 */
[----:B------:R-:W-:-:S02]  /*1d40*/  SEL R7, R7, 0x1, !P0 ;  /* 0x0000000107077807 */ /* 0x000fc40004000000 */
[----:B------:R-:W-:Y:S02]  /*1d50*/  SEL R10, R15, R10, P1 ;  /* 0x0000000a0f0a7207 */ /* 0x000fe40000800000 */
[----:B------:R-:W-:Y:S02]  /*1d60*/  IADD3 R4, PT, PT, R4, R29, R26 ;  /* 0x0000001d04047210 */ /* 0x000fe40007ffe01a */
[----:B------:R-:W-:Y:S02]  /*1d70*/  IADD3 R19, PT, PT, R8, R19, R13 ;  /* 0x0000001308137210 */ /* 0x000fe40007ffe00d */
[----:B------:R-:W-:Y:S02]  /*1d80*/  SEL R7, R7, 0x2, !P2 ;  /* 0x0000000207077807 */ /* 0x000fe40005000000 */
[----:B------:R-:W-:Y:S02]  /*1d90*/  IADD3 R4, PT, PT, R22, R23, R4 ;  /* 0x0000001716047210 */ /* 0x000fe40007ffe004 */
[----:B------:R-:W-:Y:S01]  /*1da0*/  ISETP.GT.AND P0, PT, R19, R10, PT ;  /* 0x0000000a1300720c */ /* 0x000fe20003f04270 */
[----:B----4-:R-:W-:Y:S01]  /*1db0*/  @P5 IMAD R2, R2, UR8, RZ ;  /* 0x0000000802025c24 */ /* 0x010fe2000f8e02ff */
[----:B------:R-:W-:Y:S01]  /*1dc0*/  SEL R7, R7, 0x3, !P4 ;  /* 0x0000000307077807 */ /* 0x000fe20006000000 */
[----:B------:R-:W-:Y:S01]  /*1dd0*/  @P6 IMAD R3, R3, UR9, RZ ;  /* 0x0000000903036c24 */ /* 0x000fe2000f8e02ff */
[----:B------:R-:W-:Y:S01]  /*1de0*/  ISETP.GT.U32.AND P0, PT, R19, UR4, P0 ;  /* 0x0000000413007c0c */ /* 0x000fe20008704070 */
[----:B---3--:R-:W-:Y:S01]  /*1df0*/  @!P5 IMAD R2, R0, UR8, RZ ;  /* 0x000000080002dc24 */ /* 0x008fe2000f8e02ff */
[----:B------:R-:W-:Y:S01]  /*1e00*/  IADD3 R0, PT, PT, R21, R20, R4 ;  /* 0x0000001415007210 */ /* 0x000fe20007ffe004 */
[----:B--2---:R-:W-:Y:S01]  /*1e10*/  @!P6 IMAD R3, R6, UR9, RZ ;  /* 0x000000090603ec24 */ /* 0x004fe2000f8e02ff */
[----:B------:R-:W-:-:S02]  /*1e20*/  SEL R7, R7, 0x4, !P3 ;  /* 0x0000000407077807 */ /* 0x000fc40005800000 */
[----:B------:R-:W-:Y:S02]  /*1e30*/  SEL R19, R19, R10, P0 ;  /* 0x0000000a13137207 */ /* 0x000fe40000000000 */
[----:B------:R-:W-:Y:S02]  /*1e40*/  IADD3 R0, PT, PT, R3, R2, R0 ;  /* 0x0000000203007210 */ /* 0x000fe40007ffe000 */
[----:B------:R-:W-:Y:S02]  /*1e50*/  SEL R7, R7, 0x5, !P1 ;  /* 0x0000000507077807 */ /* 0x000fe40004800000 */
[C---:B------:R-:W-:Y:S02]  /*1e60*/  ISETP.GT.AND P1, PT, R0.reuse, R19, PT ;  /* 0x000000130000720c */ /* 0x040fe40003f24270 */
[----:B------:R-:W-:Y:S02]  /*1e70*/  SEL R7, R7, 0x6, !P0 ;  /* 0x0000000607077807 */ /* 0x000fe40004000000 */
[----:B------:R-:W-:-:S04]  /*1e80*/  ISETP.GT.U32.AND P1, PT, R0, UR4, P1 ;  /* 0x0000000400007c0c */ /* 0x000fc80008f24070 */
[----:B------:R-:W-:-:S04]  /*1e90*/  SEL R7, R7, 0x7, !P1 ;  /* 0x0000000707077807 */ /* 0x000fc80004800000 */
[----:B------:R-:W-:-:S13]  /*1ea0*/  ISETP.GE.AND P0, PT, R7, RZ, PT ;  /* 0x000000ff0700720c */ /* 0x000fda0003f06270 */
[----:B------:R-:W-:Y:S05]  /*1eb0*/  @!P0 EXIT ;  /* 0x000000000000894d */ /* 0x000fea0003800000 */
[----:B------:R-:W0:Y:S02]  /*1ec0*/  LDCU UR7, c[0x0][0x3a0] ;  /* 0x00007400ff0777ac */ /* 0x000e240008000800 */
[----:B0-----:R-:W-:-:S13]  /*1ed0*/  ISETP.NE.AND P0, PT, RZ, UR7, PT ;  /* 0x00000007ff007c0c */ /* 0x001fda000bf05270 */
[----:B------:R-:W-:Y:S05]  /*1ee0*/  @!P0 EXIT ;  /* 0x000000000000894d */ /* 0x000fea0003800000 */
[----:B------:R-:W0:Y:S01]  /*1ef0*/  LDC R3, c[0x0][0x39c] ;  /* 0x0000e700ff037b82 */ /* 0x000e220000000800 */
[----:B------:R-:W-:Y:S01]  /*1f00*/  IMAD R0, R7, 0xc, RZ ;  /* 0x0000000c07007824 */ /* 0x000fe200078e02ff */
[----:B------:R-:W-:Y:S02]  /*1f10*/  ULOP3.LUT UR9, UR7, 0x7, URZ, 0xc0, !UPT ;  /* 0x0000000707097892 */ /* 0x000fe4000f8ec0ff */
[----:B------:R-:W-:Y:S02]  /*1f20*/  ULOP3.LUT UR6, UR7, 0xfffffff8, URZ, 0xc0, !UPT ;  /* 0xfffffff807067892 */ /* 0x000fe4000f8ec0ff */
[----:B------:R-:W-:Y:S02]  /*1f30*/  UIADD3 UR4, UPT, UPT, UR9, -0x1, URZ ;  /* 0xffffffff09047890 */ /* 0x000fe4000fffe0ff */
[----:B------:R-:W-:Y:S02]  /*1f40*/  ULOP3.LUT UR12, UR7, 0x3, URZ, 0xc0, !UPT ;  /* 0x00000003070c7892 */ /* 0x000fe4000f8ec0ff */
[----:B------:R-:W-:-:S02]  /*1f50*/  UIMAD UR7, UR7, 0x3, URZ ;  /* 0x00000003070778a4 */ /* 0x000fc4000f8e02ff */
[----:B------:R-:W-:Y:S02]  /*1f60*/  UIADD3 UR8, UPT, UPT, -UR6, URZ, URZ ;  /* 0x000000ff06087290 */ /* 0x000fe4000fffe1ff */
[----:B------:R-:W-:Y:S01]  /*1f70*/  UISETP.GE.U32.AND UP0, UPT, UR4, 0x3, UPT ;  /* 0x000000030400788c */ /* 0x000fe2000bf06070 */
[----:B0-----:R-:W-:Y:S02]  /*1f80*/  IMAD R5, R3, 0x60, R0 ;  /* 0x0000006003057824 */ /* 0x001fe400078e0200 */
[----:B------:R-:W-:-:S08]  /*1f90*/  HFMA2 R0, -RZ, RZ, 0, 0 ;  /* 0x00000000ff007431 */ /* 0x000fd000000001ff */
.L_x_6:
[----:B0-234-:R-:W-:Y:S01]  /*1fa0*/  LEA R2, R0, R5, 0x2 ;  /* 0x0000000500027211 */ /* 0x01dfe200078e10ff */
[----:B------:R-:W-:-:S03]  /*1fb0*/  UMOV UR4, URZ ;  /* 0x000000ff00047c82 */ /* 0x000fc60008000000 */
[----:B-1----:R0:W1:Y:S03]  /*1fc0*/  LDC.U8 R7, c[0x3][R2] ;  /* 0x00c0000002077b82 */ /* 0x0020660000000000 */
.L_x_5:
[----:B--2---:R-:W2:Y:S01]  /*1fd0*/  LDC R6, c[0x0][0x3a0] ;  /* 0x0000e800ff067b82 */ /* 0x004ea20000000800 */
[----:B---3--:R-:W3:Y:S01]  /*1fe0*/  LDCU UR5, c[0x0][0x390] ;  /* 0x00007200ff0577ac */ /* 0x008ee20008000800 */
[----:B--2---:R-:W-:Y:S01]  /*1ff0*/  ISETP.GE.U32.AND P0, PT, R6, 0x8, PT ;  /* 0x000000080600780c */ /* 0x004fe20003f06070 */
[----:B0---4-:R-:W-:Y:S01]  /*2000*/  IMAD R2, R9, R6, UR4 ;  /* 0x0000000409027e24 */ /* 0x011fe2000f8e0206 */
[----:B------:R-:W-:-:S03]  /*2010*/  UIADD3 UR4, UPT, UPT, UR4, 0x1, URZ ;  /* 0x0000000104047890 */ /* 0x000fc6000fffe0ff */
[----:B---3--:R-:W-:Y:S01]  /*2020*/  IMAD R13, R2, UR5, R11 ;  /* 0x00000005020d7c24 */ /* 0x008fe2000f8e020b */
[----:B------:R-:W-:Y:S02]  /*2030*/  UMOV UR5, URZ ;  /* 0x000000ff00057c82 */ /* 0x000fe40008000000 */
[----:B------:R-:W-:-:S05]  /*2040*/  ISETP.NE.AND P1, PT, R6, UR4, PT ;  /* 0x0000000406007c0c */ /* 0x000fca000bf25270 */
[----:B------:R-:W-:Y:S08]  /*2050*/  @!P0 BRA `(.L_x_0) ;  /* 0x0000000000488947 */ /* 0x000ff00003800000 */
[----:B------:R-:W-:Y:S01]  /*2060*/  IMAD R4, R13, UR7, R0 ;  /* 0x000000070d047c24 */ /* 0x000fe2000f8e0200 */
[----:B------:R-:W0:Y:S01]  /*2070*/  LDCU.64 UR14, c[0x0][0x388] ;  /* 0x00007100ff0e77ac */ /* 0x000e220008000a00 */
[----:B------:R-:W-:-:S05]  /*2080*/  UMOV UR5, UR8 ;  /* 0x0000000800057c82 */ /* 0x000fca0008000000 */
.L_x_1:
[----:B0-2---:R-:W-:Y:S01]  /*2090*/  IADD3 R2, P0, PT, R4, UR14, RZ ;  /* 0x0000000e04027c10 */ /* 0x005fe2000ff1e0ff */
[----:B------:R-:W-:-:S03]  /*20a0*/  UIADD3 UR5, UPT, UPT, UR5, 0x8, URZ ;  /* 0x0000000805057890 */ /* 0x000fc6000fffe0ff */
[C---:B------:R-:W-:Y:S01]  /*20b0*/  LEA.HI.X.SX32 R3, R4.reuse, UR15, 0x1, P0 ;  /* 0x0000000f04037c11 */ /* 0x040fe200080f0eff */
[----:B------:R-:W-:Y:S01]  /*20c0*/  UISETP.NE.AND UP1, UPT, UR5, URZ, UPT ;  /* 0x000000ff0500728c */ /* 0x000fe2000bf25270 */
[----:B------:R-:W-:-:S03]  /*20d0*/  IADD3 R4, PT, PT, R4, 0x18, RZ ;  /* 0x0000001804047810 */ /* 0x000fc60007ffe0ff */
[----:B-1----:R2:W-:Y:S04]  /*20e0*/  STG.E.U8 desc[UR10][R2.64], R7 ;  /* 0x0000000702007986 */ /* 0x0025e8000c10110a */
[----:B------:R2:W-:Y:S04]  /*20f0*/  STG.E.U8 desc[UR10][R2.64+0x3], R7 ;  /* 0x0000030702007986 */ /* 0x0005e8000c10110a */
[----:B------:R2:W-:Y:S04]  /*2100*/  STG.E.U8 desc[UR10][R2.64+0x6], R7 ;  /* 0x0000060702007986 */ /* 0x0005e8000c10110a */
[----:B------:R2:W-:Y:S04]  /*2110*/  STG.E.U8 desc[UR10][R2.64+0x9], R7 ;  /* 0x0000090702007986 */ /* 0x0005e8000c10110a */
[----:B------:R2:W-:Y:S04]  /*2120*/  STG.E.U8 desc[UR10][R2.64+0xc], R7 ;  /* 0x00000c0702007986 */ /* 0x0005e8000c10110a */
[----:B------:R2:W-:Y:S04]  /*2130*/  STG.E.U8 desc[UR10][R2.64+0xf], R7 ;  /* 0x00000f0702007986 */ /* 0x0005e8000c10110a */
[----:B------:R2:W-:Y:S04]  /*2140*/  STG.E.U8 desc[UR10][R2.64+0x12], R7 ;  /* 0x0000120702007986 */ /* 0x0005e8000c10110a */
[----:B------:R2:W-:Y:S01]  /*2150*/  STG.E.U8 desc[UR10][R2.64+0x15], R7 ;  /* 0x0000150702007986 */ /* 0x0005e2000c10110a */
[----:B------:R-:W-:Y:S05]  /*2160*/  BRA.U UP1, `(.L_x_1) ;  /* 0xfffffffd01c87547 */ /* 0x000fea000b83ffff */
[----:B------:R-:W-:-:S05]  /*2170*/  UMOV UR5, UR6 ;  /* 0x0000000600057c82 */ /* 0x000fca0008000000 */
.L_x_0:
[----:B------:R-:W-:-:S09]  /*2180*/  UISETP.NE.AND UP1, UPT, UR9, URZ, UPT ;  /* 0x000000ff0900728c */ /* 0x000fd2000bf25270 */
[----:B------:R-:W-:Y:S05]  /*2190*/  BRA.U !UP1, `(.L_x_2) ;  /* 0x00000001097c7547 */ /* 0x000fea000b800000 */
[----:B------:R-:W-:Y:S01]  /*21a0*/  UISETP.NE.AND UP1, UPT, UR12, URZ, UPT ;  /* 0x000000ff0c00728c */ /* 0x000fe2000bf25270 */
[----:B------:R-:W-:Y:S10]  /*21b0*/  BRA.U !UP0, `(.L_x_3) ;  /* 0x0000000108287547 */ /* 0x000ff4000b800000 */
[----:B------:R-:W0:Y:S01]  /*21c0*/  LDCU.64 UR14, c[0x0][0x388] ;  /* 0x00007100ff0e77ac */ /* 0x000e220008000a00 */
[----:B--2---:R-:W-:Y:S01]  /*21d0*/  IMAD R3, R13, R6, UR5 ;  /* 0x000000050d037e24 */ /* 0x004fe2000f8e0206 */
[----:B------:R-:W-:-:S03]  /*21e0*/  UIADD3 UR5, UPT, UPT, UR5, 0x4, URZ ;  /* 0x0000000405057890 */ /* 0x000fc6000fffe0ff */
[----:B------:R-:W-:-:S05]  /*21f0*/  IMAD R3, R3, 0x3, R0 ;  /* 0x0000000303037824 */ /* 0x000fca00078e0200 */
[----:B0-----:R-:W-:-:S04]  /*2200*/  IADD3 R2, P0, PT, R3, UR14, RZ ;  /* 0x0000000e03027c10 */ /* 0x001fc8000ff1e0ff */
[----:B------:R-:W-:-:S05]  /*2210*/  LEA.HI.X.SX32 R3, R3, UR15, 0x1, P0 ;  /* 0x0000000f03037c11 */ /* 0x000fca00080f0eff */
[----:B-1----:R0:W-:Y:S04]  /*2220*/  STG.E.U8 desc[UR10][R2.64], R7 ;  /* 0x0000000702007986 */ /* 0x0021e8000c10110a */
[----:B------:R0:W-:Y:S04]  /*2230*/  STG.E.U8 desc[UR10][R2.64+0x3], R7 ;  /* 0x0000030702007986 */ /* 0x0001e8000c10110a */
[----:B------:R0:W-:Y:S04]  /*2240*/  STG.E.U8 desc[UR10][R2.64+0x6], R7 ;  /* 0x0000060702007986 */ /* 0x0001e8000c10110a */
[----:B------:R0:W-:Y:S02]  /*2250*/  STG.E.U8 desc[UR10][R2.64+0x9], R7 ;  /* 0x0000090702007986 */ /* 0x0001e4000c10110a */
.L_x_3:
[----:B------:R-:W-:Y:S05]  /*2260*/  BRA.U !UP1, `(.L_x_2) ;  /* 0x0000000109487547 */ /* 0x000fea000b800000 */
[----:B------:R-:W-:Y:S01]  /*2270*/  UISETP.NE.AND UP1, UPT, UR12, 0x1, UPT ;  /* 0x000000010c00788c */ /* 0x000fe2000bf25270 */
[----:B------:R-:W-:-:S08]  /*2280*/  LOP3.LUT P0, RZ, R6, 0x1, RZ, 0xc0, !PT ;  /* 0x0000000106ff7812 */ /* 0x000fd0000780c0ff */
[----:B------:R-:W-:Y:S05]  /*2290*/  BRA.U !UP1, `(.L_x_4) ;  /* 0x0000000109207547 */ /* 0x000fea000b800000 */
[----:B------:R-:W3:Y:S01]  /*22a0*/  LDCU.64 UR14, c[0x0][0x388] ;  /* 0x00007100ff0e77ac */ /* 0x000ee20008000a00 */
[----:B0-2---:R-:W-:Y:S01]  /*22b0*/  IMAD R3, R13, R6, UR5 ;  /* 0x000000050d037e24 */ /* 0x005fe2000f8e0206 */
[----:B------:R-:W-:-:S03]  /*22c0*/  UIADD3 UR5, UPT, UPT, UR5, 0x2, URZ ;  /* 0x0000000205057890 */ /* 0x000fc6000fffe0ff */
[----:B------:R-:W-:-:S05]  /*22d0*/  IMAD R3, R3, 0x3, R0 ;  /* 0x0000000303037824 */ /* 0x000fca00078e0200 */
[----:B---3--:R-:W-:-:S04]  /*22e0*/  IADD3 R2, P2, PT, R3, UR14, RZ ;  /* 0x0000000e03027c10 */ /* 0x008fc8000ff5e0ff */
[----:B------:R-:W-:-:S05]  /*22f0*/  LEA.HI.X.SX32 R3, R3, UR15, 0x1, P2 ;  /* 0x0000000f03037c11 */ /* 0x000fca00090f0eff */
[----:B-1----:R3:W-:Y:S04]  /*2300*/  STG.E.U8 desc[UR10][R2.64], R7 ;  /* 0x0000000702007986 */ /* 0x0027e8000c10110a */
[----:B------:R3:W-:Y:S02]  /*2310*/  STG.E.U8 desc[UR10][R2.64+0x3], R7 ;  /* 0x0000030702007986 */ /* 0x0007e4000c10110a */
.L_x_4:
[----:B------:R-:W-:Y:S05]  /*2320*/  @!P0 BRA `(.L_x_2) ;  /* 0x0000000000188947 */ /* 0x000fea0003800000 */
[----:B------:R-:W4:Y:S01]  /*2330*/  LDCU.64 UR14, c[0x0][0x388] ;  /* 0x00007100ff0e77ac */ /* 0x000f220008000a00 */
[----:B0-23--:R-:W-:-:S04]  /*2340*/  IMAD R3, R13, R6, UR5 ;  /* 0x000000050d037e24 */ /* 0x00dfc8000f8e0206 */
[----:B------:R-:W-:-:S05]  /*2350*/  IMAD R3, R3, 0x3, R0 ;  /* 0x0000000303037824 */ /* 0x000fca00078e0200 */
[----:B----4-:R-:W-:-:S04]  /*2360*/  IADD3 R2, P0, PT, R3, UR14, RZ ;  /* 0x0000000e03027c10 */ /* 0x010fc8000ff1e0ff */
[----:B------:R-:W-:-:S05]  /*2370*/  LEA.HI.X.SX32 R3, R3, UR15, 0x1, P0 ;  /* 0x0000000f03037c11 */ /* 0x000fca00080f0eff */
[----:B-1----:R4:W-:Y:S04]  /*2380*/  STG.E.U8 desc[UR10][R2.64], R7 ;  /* 0x0000000702007986 */ /* 0x0029e8000c10110a */
.L_x_2:
[----:B------:R-:W-:Y:S05]  /*2390*/  @P1 BRA `(.L_x_5) ;  /* 0xfffffffc000c1947 */ /* 0x000fea000383ffff */
[----:B------:R-:W-:-:S04]  /*23a0*/  IADD3 R0, PT, PT, R0, 0x1, RZ ;  /* 0x0000000100007810 */ /* 0x000fc80007ffe0ff */
[----:B------:R-:W-:-:S13]  /*23b0*/  ISETP.NE.AND P0, PT, R0, 0x3, PT ;  /* 0x000000030000780c */ /* 0x000fda0003f05270 */
[----:B------:R-:W-:Y:S05]  /*23c0*/  @P0 BRA `(.L_x_6) ;  /* 0xfffffff800f40947 */ /* 0x000fea000383ffff */
[----:B------:R-:W-:Y:S05]  /*23d0*/  EXIT ;  /* 0x000000000000794d */ /* 0x000fea0003800000 */
.L_x_7:
[----:B------:R-:W-:-:S00]  /*23e0*/  BRA `(.L_x_7) ;  /* 0xfffffffc00fc7947 */ /* 0x000fc0000383ffff */
[----:B------:R-:W-:-:S00]  /*23f0*/  NOP ;  /* 0x0000000000007918 */ /* 0x000fc00000000000 */
        /* <DEDUP_REMOVED lines=8> */
.L_x_8:


//--------------------- .nv.shared.kirsch_filter  --------------------------
	.section	.nv.shared.kirsch_filter,"aw",@nobits
	.sectionflags	@""
	.align	4
.nv.shared.kirsch_filter:
	.zero		5120


//--------------------- .nv.shared.reserved.0     --------------------------
	.section	.nv.shared.reserved.0,"aw",@nobits
	.weak		__nv_reservedSMEM_offset_0_alias
	.size		__nv_reservedSMEM_offset_0_alias, 0, 64
	.other		__nv_reservedSMEM_offset_0_alias,@"STO_CUDA_RESERVED_SHARED STV_DEFAULT"
__nv_reservedSMEM_offset_0_alias:
	.zero		0
	.zero		64


//--------------------- .nv.constant0.kirsch_filter --------------------------
	.section	.nv.constant0.kirsch_filter,"a",@progbits
	.sectionflags	@""
	.align	4
.nv.constant0.kirsch_filter:
	.zero		932


//--------------------- SYMBOLS --------------------------

	.type		.nv.reservedSmem.offset0,@object
	.size		.nv.reservedSmem.offset0,0x4
	.type		.nv.reservedSmem.cap,@object
	.size		.nv.reservedSmem.cap,0x4
